	.target	sm_100a

	.elftype	@"ET_EXEC"


//--------------------- .note.nv.tkinfo           --------------------------
	.section	.note.nv.tkinfo,"",@"SHT_NOTE"
	.sectionflags	@"SHF_NOTE_NV_TKINFO"
	.tkinfo
        /*0018*/ 	.word	0x00000002
        /*0030*/ 	.string	""
        /*0030*/ 	.string	"ptxas"
        /*0030*/ 	.string	"Cuda compilation tools, release 13.0, V13.0.88"
        /*0030*/ 	.string	"Build cuda_13.0.r13.0/compiler.36424714_0"
        /*0030*/ 	.string	"-arch sm_100a -m 64 "



//--------------------- .note.nv.cuinfo           --------------------------
	.section	.note.nv.cuinfo,"",@"SHT_NOTE"
	.sectionflags	@"SHF_NOTE_NV_CUINFO"
        /*0018*/ 	.short	0x0002
        /*001a*/ 	.short	0x0064
        /*001c*/ 	.short	0x0082
	.zero		2


//--------------------- .nv.info                  --------------------------
	.section	.nv.info,"",@"SHT_CUDA_INFO"
	.align	4


	//----- nvinfo : EIATTR_REGCOUNT
	.align		4
        /*0000*/ 	.byte	0x04, 0x2f
        /*0002*/ 	.short	(.L_19 - .L_18)
	.align		4
.L_18:
        /*0004*/ 	.word	index@(_ZN7cutlass13device_kernelINS_4gemm6kernel13GemmUniversalIN4cute5tupleIJiiiiEEENS1_10collective13CollectiveMmaINS1_35MainloopSm100TmaUmmaWarpSpecializedILi3ELi2ELi4ENS5_IJNS4_1CILi1EEENSA_ILi2EEESB_EEEEENS5_IJNSA_ILi128EEENSA_ILi64EEESG_EEEaNS5_IJlSB_lEEEaSI_NS4_8TiledMMAINS4_8MMA_AtomIJNS4_15SM100_MMA_S8_SSIaaiLi128ELi64ELNS4_4UMMA5MajorE0ELSN_0ELNSM_8SaturateE0EEEEEENS4_6LayoutINS5_IJSB_SB_SB_EEENS5_IJNSA_ILi0EEEST_ST_EEEEENS5_IJNS4_10UnderscoreESW_SW_EEEEENS4_23SM90_TMA_LOAD_MULTICASTENS4_14ComposedLayoutINS4_7SwizzleILi2ELi4ELi3EEENS4_18smem_ptr_flag_bitsILi8EEENSR_INS5_IJNSA_ILi8EEESG_EEENS5_IJSG_SB_EEEEEEEvNS4_8identityENS4_13SM90_TMA_LOADES19_vS1A_EENS_8epilogue10collective18CollectiveEpilogueINS1D_23Sm100TmaWarpSpecializedILi1ELi1ELi64ELb0ELb0EEEJSH_NS5_IJNSR_ISF_SB_EENSR_ISG_SB_EEEEEaSI_aSI_NS1D_6fusion15FusionCallbacksIS1H_NS1L_17LinearCombinationIaiaiLNS_15FloatRoundStyleE2EEESH_S1K_JEEENS4_5SM1004TMEM4LOAD26SM100_TMEM_LOAD_32dp32b64xES1B_S19_NS4_39AutoVectorizingCopyWithAssumedAlignmentILi128EEENS4_14SM90_TMA_STOREES19_S1W_S1W_EEEvvEEEEvNT_6ParamsE)
        /*0008*/ 	.word	0x0000009c


	//----- nvinfo : EIATTR_FRAME_SIZE
	.align		4
.L_19:
        /*000c*/ 	.byte	0x04, 0x11
        /*000e*/ 	.short	(.L_21 - .L_20)
	.align		4
.L_20:
        /*0010*/ 	.word	index@($__internal_2_$__cuda_sm10x_tcgen05_guardrail_trap_unallocated_columns_being_dealloced)
        /*0014*/ 	.word	0x00000000


	//----- nvinfo : EIATTR_FRAME_SIZE
	.align		4
.L_21:
        /*0018*/ 	.byte	0x04, 0x11
        /*001a*/ 	.short	(.L_23 - .L_22)
	.align		4
.L_22:
        /*001c*/ 	.word	index@($__internal_1_$__cuda_sm10x_tcgen05_guardrail_trap_phase_invalid_during_alloc)
        /*0020*/ 	.word	0x00000000


	//----- nvinfo : EIATTR_FRAME_SIZE
	.align		4
.L_23:
        /*0024*/ 	.byte	0x04, 0x11
        /*0026*/ 	.short	(.L_25 - .L_24)
	.align		4
.L_24:
        /*0028*/ 	.word	index@($__internal_0_$__cuda_sm10x_tcgen05_guardrail_trap_col_being_dealloced_not_returned_by_alloc)
        /*002c*/ 	.word	0x00000000


	//----- nvinfo : EIATTR_FRAME_SIZE
	.align		4
.L_25:
        /*0030*/ 	.byte	0x04, 0x11
        /*0032*/ 	.short	(.L_27 - .L_26)
	.align		4
.L_26:
        /*0034*/ 	.word	index@(_ZN7cutlass13device_kernelINS_4gemm6kernel13GemmUniversalIN4cute5tupleIJiiiiEEENS1_10collective13CollectiveMmaINS1_35MainloopSm100TmaUmmaWarpSpecializedILi3ELi2ELi4ENS5_IJNS4_1CILi1EEENSA_ILi2EEESB_EEEEENS5_IJNSA_ILi128EEENSA_ILi64EEESG_EEEaNS5_IJlSB_lEEEaSI_NS4_8TiledMMAINS4_8MMA_AtomIJNS4_15SM100_MMA_S8_SSIaaiLi128ELi64ELNS4_4UMMA5MajorE0ELSN_0ELNSM_8SaturateE0EEEEEENS4_6LayoutINS5_IJSB_SB_SB_EEENS5_IJNSA_ILi0EEEST_ST_EEEEENS5_IJNS4_10UnderscoreESW_SW_EEEEENS4_23SM90_TMA_LOAD_MULTICASTENS4_14ComposedLayoutINS4_7SwizzleILi2ELi4ELi3EEENS4_18smem_ptr_flag_bitsILi8EEENSR_INS5_IJNSA_ILi8EEESG_EEENS5_IJSG_SB_EEEEEEEvNS4_8identityENS4_13SM90_TMA_LOADES19_vS1A_EENS_8epilogue10collective18CollectiveEpilogueINS1D_23Sm100TmaWarpSpecializedILi1ELi1ELi64ELb0ELb0EEEJSH_NS5_IJNSR_ISF_SB_EENSR_ISG_SB_EEEEEaSI_aSI_NS1D_6fusion15FusionCallbacksIS1H_NS1L_17LinearCombinationIaiaiLNS_15FloatRoundStyleE2EEESH_S1K_JEEENS4_5SM1004TMEM4LOAD26SM100_TMEM_LOAD_32dp32b64xES1B_S19_NS4_39AutoVectorizingCopyWithAssumedAlignmentILi128EEENS4_14SM90_TMA_STOREES19_S1W_S1W_EEEvvEEEEvNT_6ParamsE)
        /*0038*/ 	.word	0x00000000


	//----- nvinfo : EIATTR_MIN_STACK_SIZE
	.align		4
.L_27:
        /*003c*/ 	.byte	0x04, 0x12
        /*003e*/ 	.short	(.L_29 - .L_28)
	.align		4
.L_28:
        /*0040*/ 	.word	index@(_ZN7cutlass13device_kernelINS_4gemm6kernel13GemmUniversalIN4cute5tupleIJiiiiEEENS1_10collective13CollectiveMmaINS1_35MainloopSm100TmaUmmaWarpSpecializedILi3ELi2ELi4ENS5_IJNS4_1CILi1EEENSA_ILi2EEESB_EEEEENS5_IJNSA_ILi128EEENSA_ILi64EEESG_EEEaNS5_IJlSB_lEEEaSI_NS4_8TiledMMAINS4_8MMA_AtomIJNS4_15SM100_MMA_S8_SSIaaiLi128ELi64ELNS4_4UMMA5MajorE0ELSN_0ELNSM_8SaturateE0EEEEEENS4_6LayoutINS5_IJSB_SB_SB_EEENS5_IJNSA_ILi0EEEST_ST_EEEEENS5_IJNS4_10UnderscoreESW_SW_EEEEENS4_23SM90_TMA_LOAD_MULTICASTENS4_14ComposedLayoutINS4_7SwizzleILi2ELi4ELi3EEENS4_18smem_ptr_flag_bitsILi8EEENSR_INS5_IJNSA_ILi8EEESG_EEENS5_IJSG_SB_EEEEEEEvNS4_8identityENS4_13SM90_TMA_LOADES19_vS1A_EENS_8epilogue10collective18CollectiveEpilogueINS1D_23Sm100TmaWarpSpecializedILi1ELi1ELi64ELb0ELb0EEEJSH_NS5_IJNSR_ISF_SB_EENSR_ISG_SB_EEEEEaSI_aSI_NS1D_6fusion15FusionCallbacksIS1H_NS1L_17LinearCombinationIaiaiLNS_15FloatRoundStyleE2EEESH_S1K_JEEENS4_5SM1004TMEM4LOAD26SM100_TMEM_LOAD_32dp32b64xES1B_S19_NS4_39AutoVectorizingCopyWithAssumedAlignmentILi128EEENS4_14SM90_TMA_STOREES19_S1W_S1W_EEEvvEEEEvNT_6ParamsE)
        /*0044*/ 	.word	0x00000000
.L_29:


//--------------------- .nv.compat                --------------------------
	.section	.nv.compat,"",@"SHT_CUDA_COMPAT_INFO"
	.align	4
        /*0000*/ 	.byte	0x02, 0x09, 0x01, 0x00, 0x02, 0x02, 0x03, 0x00, 0x02, 0x05, 0x06, 0x00, 0x03, 0x07, 0x01, 0x01
        /*0010*/ 	.byte	0x02, 0x03, 0x01, 0x00, 0x02, 0x06, 0x01, 0x00, 0x04, 0x0b, 0x08, 0x00, 0x01, 0x00, 0x00, 0x00
        /*0020*/ 	.byte	0x00, 0x00, 0x00, 0x00


//--------------------- .nv.info._ZN7cutlass13device_kernelINS_4gemm6kernel13GemmUniversalIN4cute5tupleIJiiiiEEENS1_10collective13CollectiveMmaINS1_35MainloopSm100TmaUmmaWarpSpecializedILi3ELi2ELi4ENS5_IJNS4_1CILi1EEENSA_ILi2EEESB_EEEEENS5_IJNSA_ILi128EEENSA_ILi64EEESG_EEEaNS5_IJlSB_lEEEaSI_NS4_8TiledMMAINS4_8MMA_AtomIJNS4_15SM100_MMA_S8_SSIaaiLi128ELi64ELNS4_4UMMA5MajorE0ELSN_0ELNSM_8SaturateE0EEEEEENS4_6LayoutINS5_IJSB_SB_SB_EEENS5_IJNSA_ILi0EEEST_ST_EEEEENS5_IJNS4_10UnderscoreESW_SW_EEEEENS4_23SM90_TMA_LOAD_MULTICASTENS4_14ComposedLayoutINS4_7SwizzleILi2ELi4ELi3EEENS4_18smem_ptr_flag_bitsILi8EEENSR_INS5_IJNSA_ILi8EEESG_EEENS5_IJSG_SB_EEEEEEEvNS4_8identityENS4_13SM90_TMA_LOADES19_vS1A_EENS_8epilogue10collective18CollectiveEpilogueINS1D_23Sm100TmaWarpSpecializedILi1ELi1ELi64ELb0ELb0EEEJSH_NS5_IJNSR_ISF_SB_EENSR_ISG_SB_EEEEEaSI_aSI_NS1D_6fusion15FusionCallbacksIS1H_NS1L_17LinearCombinationIaiaiLNS_15FloatRoundStyleE2EEESH_S1K_JEEENS4_5SM1004TMEM4LOAD26SM100_TMEM_LOAD_32dp32b64xES1B_S19_NS4_39AutoVectorizingCopyWithAssumedAlignmentILi128EEENS4_14SM90_TMA_STOREES19_S1W_S1W_EEEvvEEEEvNT_6ParamsE --------------------------
	.section	.nv.info._ZN7cutlass13device_kernelINS_4gemm6kernel13GemmUniversalIN4cute5tupleIJiiiiEEENS1_10collective13CollectiveMmaINS1_35MainloopSm100TmaUmmaWarpSpecializedILi3ELi2ELi4ENS5_IJNS4_1CILi1EEENSA_ILi2EEESB_EEEEENS5_IJNSA_ILi128EEENSA_ILi64EEESG_EEEaNS5_IJlSB_lEEEaSI_NS4_8TiledMMAINS4_8MMA_AtomIJNS4_15SM100_MMA_S8_SSIaaiLi128ELi64ELNS4_4UMMA5MajorE0ELSN_0ELNSM_8SaturateE0EEEEEENS4_6LayoutINS5_IJSB_SB_SB_EEENS5_IJNSA_ILi0EEEST_ST_EEEEENS5_IJNS4_10UnderscoreESW_SW_EEEEENS4_23SM90_TMA_LOAD_MULTICASTENS4_14ComposedLayoutINS4_7SwizzleILi2ELi4ELi3EEENS4_18smem_ptr_flag_bitsILi8EEENSR_INS5_IJNSA_ILi8EEESG_EEENS5_IJSG_SB_EEEEEEEvNS4_8identityENS4_13SM90_TMA_LOADES19_vS1A_EENS_8epilogue10collective18CollectiveEpilogueINS1D_23Sm100TmaWarpSpecializedILi1ELi1ELi64ELb0ELb0EEEJSH_NS5_IJNSR_ISF_SB_EENSR_ISG_SB_EEEEEaSI_aSI_NS1D_6fusion15FusionCallbacksIS1H_NS1L_17LinearCombinationIaiaiLNS_15FloatRoundStyleE2EEESH_S1K_JEEENS4_5SM1004TMEM4LOAD26SM100_TMEM_LOAD_32dp32b64xES1B_S19_NS4_39AutoVectorizingCopyWithAssumedAlignmentILi128EEENS4_14SM90_TMA_STOREES19_S1W_S1W_EEEvvEEEEvNT_6ParamsE,"",@"SHT_CUDA_INFO"
	.sectionflags	@""
	.align	4


	//----- nvinfo : EIATTR_CUDA_API_VERSION
	.align		4
        /*0000*/ 	.byte	0x04, 0x37
        /*0002*/ 	.short	(.L_31 - .L_30)
.L_30:
        /*0004*/ 	.word	0x00000082


	//----- nvinfo : EIATTR_KPARAM_INFO
	.align		4
.L_31:
        /*0008*/ 	.byte	0x04, 0x17
        /*000a*/ 	.short	(.L_33 - .L_32)
.L_32:
        /*000c*/ 	.word	0x00000000
        /*0010*/ 	.short	0x0000
        /*0012*/ 	.short	0x0000
        /*0014*/ 	.byte	0x00, 0xf0, 0x01, 0x20


	//----- nvinfo : EIATTR_AT_ENTRY_FRAGMENTS
	.align		4
.L_33:
        /*0018*/ 	.byte	0x04, 0x4f
        /*001a*/ 	.short	(.L_35 - .L_34)


	//   ....[0]....
.L_34:
        /*001c*/ 	.word	0x00000006


	//----- nvinfo : EIATTR_RESERVED_SMEM_USED
	.align		4
.L_35:
        /*0020*/ 	.byte	0x01, 0x41
	.zero		2


	//----- nvinfo : EIATTR_SPARSE_MMA_MASK
	.align		4
        /*0024*/ 	.byte	0x03, 0x50
        /*0026*/ 	.short	0x0000


	//----- nvinfo : EIATTR_TCGEN05_1CTA_USED
	.align		4
        /*0028*/ 	.byte	0x01, 0x51
	.zero		2


	//----- nvinfo : EIATTR_MAXREG_COUNT
	.align		4
        /*002c*/ 	.byte	0x03, 0x1b
        /*002e*/ 	.short	0x00ff


	//----- nvinfo : EIATTR_NUM_BARRIERS
	.align		4
        /*0030*/ 	.byte	0x02, 0x4c
        /*0032*/ 	.byte	0x07
	.zero		1


	//----- nvinfo : EIATTR_EXTERNS
	.align		4
        /*0034*/ 	.byte	0x04, 0x0f
        /*0036*/ 	.short	(.L_37 - .L_36)


	//   ....[0]....
	.align		4
.L_36:
        /*0038*/ 	.word	index@(__assertfail)


	//----- nvinfo : EIATTR_MERCURY_ISA_VERSION
	.align		4
.L_37:
        /*003c*/ 	.byte	0x03, 0x5f
        /*003e*/ 	.short	0x0101


	//----- nvinfo : EIATTR_INT_WARP_WIDE_INSTR_OFFSETS
	.align		4
        /*0040*/ 	.byte	0x04, 0x31
        /*0042*/ 	.short	(.L_39 - .L_38)


	//   ....[0]....
.L_38:
        /*0044*/ 	.word	0x00003a40


	//   ....[1]....
        /*0048*/ 	.word	0x00003a70


	//   ....[2]....
        /*004c*/ 	.word	0x00003a90


	//   ....[3]....
        /*0050*/ 	.word	0x000045c0


	//   ....[4]....
        /*0054*/ 	.word	0x00004670


	//----- nvinfo : EIATTR_COOP_GROUP_MASK_REGIDS
	.align		4
.L_39:
        /*0058*/ 	.byte	0x04, 0x29
        /*005a*/ 	.short	(.L_41 - .L_40)


	//   ....[0]....
.L_40:
        /*005c*/ 	.word	0xffffffff


	//   ....[1]....
        /*0060*/ 	.word	0xffffffff


	//   ....[2]....
        /*0064*/ 	.word	0xffffffff


	//   ....[3]....
        /*0068*/ 	.word	0xffffffff


	//   ....[4]....
        /*006c*/ 	.word	0xffffffff


	//   ....[5]....
        /*0070*/ 	.word	0xffffffff


	//   ....[6]....
        /*0074*/ 	.word	0xffffffff


	//   ....[7]....
        /*0078*/ 	.word	0xffffffff


	//   ....[8]....
        /*007c*/ 	.word	0xffffffff


	//   ....[9]....
        /*0080*/ 	.word	0xffffffff


	//   ....[10]....
        /*0084*/ 	.word	0xffffffff


	//   ....[11]....
        /*0088*/ 	.word	0xffffffff


	//   ....[12]....
        /*008c*/ 	.word	0xffffffff


	//   ....[13]....
        /*0090*/ 	.word	0xffffffff


	//----- nvinfo : EIATTR_COOP_GROUP_INSTR_OFFSETS
	.align		4
.L_41:
        /*0094*/ 	.byte	0x04, 0x28
        /*0096*/ 	.short	(.L_43 - .L_42)


	//   ....[0]....
.L_42:
        /*0098*/ 	.word	0x00000080


	//   ....[1]....
        /*009c*/ 	.word	0x000004e0


	//   ....[2]....
        /*00a0*/ 	.word	0x00000670


	//   ....[3]....
        /*00a4*/ 	.word	0x000007b0


	//   ....[4]....
        /*00a8*/ 	.word	0x000008b0


	//   ....[5]....
        /*00ac*/ 	.word	0x00000a20


	//   ....[6]....
        /*00b0*/ 	.word	0x00000bc0


	//   ....[7]....
        /*00b4*/ 	.word	0x00000d70


	//   ....[8]....
        /*00b8*/ 	.word	0x00001f60


	//   ....[9]....
        /*00bc*/ 	.word	0x00002d70


	//   ....[10]....
        /*00c0*/ 	.word	0x00002f80


	//   ....[11]....
        /*00c4*/ 	.word	0x00002fb0


	//   ....[12]....
        /*00c8*/ 	.word	0x00003920


	//   ....[13]....
        /*00cc*/ 	.word	0x00003b50


	//----- nvinfo : EIATTR_VRC_CTA_INIT_COUNT
	.align		4
.L_43:
        /*00d0*/ 	.byte	0x02, 0x4a
        /*00d2*/ 	.byte	0x80
	.zero		1


	//----- nvinfo : EIATTR_SYSCALL_OFFSETS
	.align		4
        /*00d4*/ 	.byte	0x04, 0x46
        /*00d6*/ 	.short	(.L_45 - .L_44)


	//   ....[0]....
.L_44:
        /*00d8*/ 	.word	0x000051f0


	//   ....[1]....
        /*00dc*/ 	.word	0x00005330


	//   ....[2]....
        /*00e0*/ 	.word	0x00005af0


	//----- nvinfo : EIATTR_MBARRIER_INSTR_OFFSETS
	.align		4
.L_45:
        /*00e4*/ 	.byte	0x04, 0x39
        /*00e6*/ 	.short	(.L_47 - .L_46)


	//   ....[0]....
.L_46:
        /*00e8*/ 	.word	0x00000600
        /*00ec*/ 	.word	0x000000ff
        /*00f0*/ 	.word	0x00000000
        /*00f4*/ 	.short	0x0100
        /*00f6*/ 	.byte	0x04
	.zero		1


	//   ....[1]....
        /*00f8*/ 	.word	0x00000610
        /*00fc*/ 	.word	0x000000ff
        /*0100*/ 	.word	0x00000018
        /*0104*/ 	.short	0x0100
        /*0106*/ 	.byte	0x04
	.zero		1


	//   ....[2]....
        /*0108*/ 	.word	0x00000620
        /*010c*/ 	.word	0x000000ff
        /*0110*/ 	.word	0x00000008
        /*0114*/ 	.short	0x0100
        /*0116*/ 	.byte	0x04
	.zero		1


	//   ....[3]....
        /*0118*/ 	.word	0x00000630
        /*011c*/ 	.word	0x000000ff
        /*0120*/ 	.word	0x00000020
        /*0124*/ 	.short	0x0100
        /*0126*/ 	.byte	0x04
	.zero		1


	//   ....[4]....
        /*0128*/ 	.word	0x00000640
        /*012c*/ 	.word	0x000000ff
        /*0130*/ 	.word	0x00000010
        /*0134*/ 	.short	0x0100
        /*0136*/ 	.byte	0x04
	.zero		1


	//   ....[5]....
        /*0138*/ 	.word	0x00000650
        /*013c*/ 	.word	0x000000ff
        /*0140*/ 	.word	0x00000028
        /*0144*/ 	.short	0x0100
        /*0146*/ 	.byte	0x04
	.zero		1


	//   ....[6]....
        /*0148*/ 	.word	0x00000780
        /*014c*/ 	.word	0x000000ff
        /*0150*/ 	.word	0x00000030
        /*0154*/ 	.short	0x0100
        /*0156*/ 	.byte	0x04
	.zero		1


	//   ....[7]....
        /*0158*/ 	.word	0x00000790
        /*015c*/ 	.word	0x000000ff
        /*0160*/ 	.word	0x00000038
        /*0164*/ 	.short	0x0100
        /*0166*/ 	.byte	0x04
	.zero		1


	//   ....[8]....
        /*0168*/ 	.word	0x00000880
        /*016c*/ 	.word	0x000000ff
        /*0170*/ 	.word	0x00000040
        /*0174*/ 	.short	0x0100
        /*0176*/ 	.byte	0x06
	.zero		1


	//   ....[9]....
        /*0178*/ 	.word	0x00000890
        /*017c*/ 	.word	0x000000ff
        /*0180*/ 	.word	0x00000048
        /*0184*/ 	.short	0x0100
        /*0186*/ 	.byte	0x06
	.zero		1


	//   ....[10]....
        /*0188*/ 	.word	0x000009d0
        /*018c*/ 	.word	0x000000ff
        /*0190*/ 	.word	0x00000050
        /*0194*/ 	.short	0x0100
        /*0196*/ 	.byte	0x06
	.zero		1


	//   ....[11]....
        /*0198*/ 	.word	0x000009e0
        /*019c*/ 	.word	0x000000ff
        /*01a0*/ 	.word	0x00000060
        /*01a4*/ 	.short	0x0100
        /*01a6*/ 	.byte	0x06
	.zero		1


	//   ....[12]....
        /*01a8*/ 	.word	0x000009f0
        /*01ac*/ 	.word	0x000000ff
        /*01b0*/ 	.word	0x00000058
        /*01b4*/ 	.short	0x0100
        /*01b6*/ 	.byte	0x06
	.zero		1


	//   ....[13]....
        /*01b8*/ 	.word	0x00000a00
        /*01bc*/ 	.word	0x000000ff
        /*01c0*/ 	.word	0x00000068
        /*01c4*/ 	.short	0x0100
        /*01c6*/ 	.byte	0x06
	.zero		1


	//   ....[14]....
        /*01c8*/ 	.word	0x00000b30
        /*01cc*/ 	.word	0x000000ff
        /*01d0*/ 	.word	0x00000070
        /*01d4*/ 	.short	0x0100
        /*01d6*/ 	.byte	0x04
	.zero		1


	//   ....[15]....
        /*01d8*/ 	.word	0x00000b40
        /*01dc*/ 	.word	0x000000ff
        /*01e0*/ 	.word	0x00000090
        /*01e4*/ 	.short	0x0100
        /*01e6*/ 	.byte	0x04
	.zero		1


	//   ....[16]....
        /*01e8*/ 	.word	0x00000b50
        /*01ec*/ 	.word	0x000000ff
        /*01f0*/ 	.word	0x00000078
        /*01f4*/ 	.short	0x0100
        /*01f6*/ 	.byte	0x04
	.zero		1


	//   ....[17]....
        /*01f8*/ 	.word	0x00000b60
        /*01fc*/ 	.word	0x000000ff
        /*0200*/ 	.word	0x00000098
        /*0204*/ 	.short	0x0100
        /*0206*/ 	.byte	0x04
	.zero		1


	//   ....[18]....
        /*0208*/ 	.word	0x00000b70
        /*020c*/ 	.word	0x000000ff
        /*0210*/ 	.word	0x00000080
        /*0214*/ 	.short	0x0100
        /*0216*/ 	.byte	0x04
	.zero		1


	//   ....[19]....
        /*0218*/ 	.word	0x00000b80
        /*021c*/ 	.word	0x000000ff
        /*0220*/ 	.word	0x000000a0
        /*0224*/ 	.short	0x0100
        /*0226*/ 	.byte	0x04
	.zero		1


	//   ....[20]....
        /*0228*/ 	.word	0x00000b90
        /*022c*/ 	.word	0x000000ff
        /*0230*/ 	.word	0x00000088
        /*0234*/ 	.short	0x0100
        /*0236*/ 	.byte	0x04
	.zero		1


	//   ....[21]....
        /*0238*/ 	.word	0x00000ba0
        /*023c*/ 	.word	0x000000ff
        /*0240*/ 	.word	0x000000a8
        /*0244*/ 	.short	0x0100
        /*0246*/ 	.byte	0x04
	.zero		1


	//   ....[22]....
        /*0248*/ 	.word	0x00000c90
        /*024c*/ 	.word	0x000000ff
        /*0250*/ 	.word	0x000000b0
        /*0254*/ 	.short	0x0100
        /*0256*/ 	.byte	0x04
	.zero		1


	//   ....[23]....
        /*0258*/ 	.word	0x00000ca0
        /*025c*/ 	.word	0x000000ff
        /*0260*/ 	.word	0x000000c0
        /*0264*/ 	.short	0x0100
        /*0266*/ 	.byte	0x04
	.zero		1


	//   ....[24]....
        /*0268*/ 	.word	0x00000cb0
        /*026c*/ 	.word	0x000000ff
        /*0270*/ 	.word	0x000000b8
        /*0274*/ 	.short	0x0100
        /*0276*/ 	.byte	0x04
	.zero		1


	//   ....[25]....
        /*0278*/ 	.word	0x00000cc0
        /*027c*/ 	.word	0x000000ff
        /*0280*/ 	.word	0x000000c8
        /*0284*/ 	.short	0x0100
        /*0286*/ 	.byte	0x04
	.zero		1


	//   ....[26]....
        /*0288*/ 	.word	0x000017e0
        /*028c*/ 	.word	0x00000000
        /*0290*/ 	.word	0x000000c0
        /*0294*/ 	.short	0x010a
        /*0296*/ 	.byte	0xff
	.zero		1


	//   ....[27]....
        /*0298*/ 	.word	0x00001810
        /*029c*/ 	.word	0x00000000
        /*02a0*/ 	.word	0x000000b0
        /*02a4*/ 	.short	0x0101
        /*02a6*/ 	.byte	0xff
	.zero		1


	//   ....[28]....
        /*02a8*/ 	.word	0x000018e0
        /*02ac*/ 	.word	0x000000ff
        /*02b0*/ 	.word	0x00000018
        /*02b4*/ 	.short	0x010a
        /*02b6*/ 	.byte	0x04
	.zero		1


	//   ....[29]....
        /*02b8*/ 	.word	0x00001960
        /*02bc*/ 	.word	0x000000ff
        /*02c0*/ 	.word	0x00000018
        /*02c4*/ 	.short	0x010a
        /*02c6*/ 	.byte	0x21
	.zero		1


	//   ....[30]....
        /*02c8*/ 	.word	0x00001af0
        /*02cc*/ 	.word	0x000000ff
        /*02d0*/ 	.word	0x00000018
        /*02d4*/ 	.short	0x010a
        /*02d6*/ 	.byte	0x08
	.zero		1


	//   ....[31]....
        /*02d8*/ 	.word	0x00001c10
        /*02dc*/ 	.word	0x000000ff
        /*02e0*/ 	.word	0x00000048
        /*02e4*/ 	.short	0x0101
        /*02e6*/ 	.byte	0x06
	.zero		1


	//   ....[32]....
        /*02e8*/ 	.word	0x00001c30
        /*02ec*/ 	.word	0x000000ff
        /*02f0*/ 	.word	0x00000018
        /*02f4*/ 	.short	0x010a
        /*02f6*/ 	.byte	0x04
	.zero		1


	//   ....[33]....
        /*02f8*/ 	.word	0x00001cb0
        /*02fc*/ 	.word	0x000000ff
        /*0300*/ 	.word	0x00000018
        /*0304*/ 	.short	0x010a
        /*0306*/ 	.byte	0x11
	.zero		1


	//   ....[34]....
        /*0308*/ 	.word	0x00001e40
        /*030c*/ 	.word	0x000000ff
        /*0310*/ 	.word	0x00000018
        /*0314*/ 	.short	0x010a
        /*0316*/ 	.byte	0x07
	.zero		1


	//   ....[35]....
        /*0318*/ 	.word	0x00001f90
        /*031c*/ 	.word	0x00000003
        /*0320*/ 	.word	0x00000050
        /*0324*/ 	.short	0x010a
        /*0326*/ 	.byte	0xff
	.zero		1


	//   ....[36]....
        /*0328*/ 	.word	0x000020e0
        /*032c*/ 	.word	0x00000000
        /*0330*/ 	.word	0x00000000
        /*0334*/ 	.short	0x0101
        /*0336*/ 	.byte	0xff
	.zero		1


	//   ....[37]....
        /*0338*/ 	.word	0x00002680
        /*033c*/ 	.word	0x000000ff
        /*0340*/ 	.word	0x00000000
        /*0344*/ 	.short	0x010a
        /*0346*/ 	.byte	0x04
	.zero		1


	//   ....[38]....
        /*0348*/ 	.word	0x00002710
        /*034c*/ 	.word	0x000000ff
        /*0350*/ 	.word	0x00000000
        /*0354*/ 	.short	0x010a
        /*0356*/ 	.byte	0x05
	.zero		1


	//   ....[39]....
        /*0358*/ 	.word	0x000027b0
        /*035c*/ 	.word	0x00000000
        /*0360*/ 	.word	0x00000000
        /*0364*/ 	.short	0x010a
        /*0366*/ 	.byte	0xff
	.zero		1


	//   ....[40]....
        /*0368*/ 	.word	0x000028d0
        /*036c*/ 	.word	0x00000002
        /*0370*/ 	.word	0x000000b0
        /*0374*/ 	.short	0x010a
        /*0376*/ 	.byte	0xff
	.zero		1


	//   ....[41]....
        /*0378*/ 	.word	0x00002940
        /*037c*/ 	.word	0x00000002
        /*0380*/ 	.word	0x00000000
        /*0384*/ 	.short	0x0101
        /*0386*/ 	.byte	0xff
	.zero		1


	//   ....[42]....
        /*0388*/ 	.word	0x00002960
        /*038c*/ 	.word	0x000000ff
        /*0390*/ 	.word	0x00000060
        /*0394*/ 	.short	0x010a
        /*0396*/ 	.byte	0x04
	.zero		1


	//   ....[43]....
        /*0398*/ 	.word	0x00002a80
        /*039c*/ 	.word	0x00000002
        /*03a0*/ 	.word	0x00000050
        /*03a4*/ 	.short	0x010a
        /*03a6*/ 	.byte	0xff
	.zero		1


	//   ....[44]....
        /*03a8*/ 	.word	0x00002b80
        /*03ac*/ 	.word	0x00000002
        /*03b0*/ 	.word	0x00000000
        /*03b4*/ 	.short	0x0101
        /*03b6*/ 	.byte	0xff
	.zero		1


	//   ....[45]....
        /*03b8*/ 	.word	0x00002c10
        /*03bc*/ 	.word	0x000000ff
        /*03c0*/ 	.word	0x00000060
        /*03c4*/ 	.short	0x0106
        /*03c6*/ 	.byte	0x04
	.zero		1


	//   ....[46]....
        /*03c8*/ 	.word	0x00002c30
        /*03cc*/ 	.word	0x000000ff
        /*03d0*/ 	.word	0x00000060
        /*03d4*/ 	.short	0x010a
        /*03d6*/ 	.byte	0x04
	.zero		1


	//   ....[47]....
        /*03d8*/ 	.word	0x00002cc0
        /*03dc*/ 	.word	0x000000ff
        /*03e0*/ 	.word	0x00000060
        /*03e4*/ 	.short	0x0106
        /*03e6*/ 	.byte	0x07
	.zero		1


	//   ....[48]....
        /*03e8*/ 	.word	0x00002d00
        /*03ec*/ 	.word	0x00000000
        /*03f0*/ 	.word	0x00000060
        /*03f4*/ 	.short	0x010a
        /*03f6*/ 	.byte	0xff
	.zero		1


	//   ....[49]....
        /*03f8*/ 	.word	0x00003210
        /*03fc*/ 	.word	0x00000000
        /*0400*/ 	.word	0x00000050
        /*0404*/ 	.short	0x010a
        /*0406*/ 	.byte	0xff
	.zero		1


	//   ....[50]....
        /*0408*/ 	.word	0x00003320
        /*040c*/ 	.word	0x00000003
        /*0410*/ 	.word	0x00000000
        /*0414*/ 	.short	0x0101
        /*0416*/ 	.byte	0xff
	.zero		1


	//   ....[51]....
        /*0418*/ 	.word	0x00003330
        /*041c*/ 	.word	0x000000ff
        /*0420*/ 	.word	0x00000000
        /*0424*/ 	.short	0x010a
        /*0426*/ 	.byte	0x04
	.zero		1


	//   ....[52]....
        /*0428*/ 	.word	0x00003350
        /*042c*/ 	.word	0x000000ff
        /*0430*/ 	.word	0x00000090
        /*0434*/ 	.short	0x010a
        /*0436*/ 	.byte	0x16
	.zero		1


	//   ....[53]....
        /*0438*/ 	.word	0x00003420
        /*043c*/ 	.word	0x000000ff
        /*0440*/ 	.word	0x00000000
        /*0444*/ 	.short	0x010a
        /*0446*/ 	.byte	0x05
	.zero		1


	//   ....[54]....
        /*0448*/ 	.word	0x00003560
        /*044c*/ 	.word	0x000000ff
        /*0450*/ 	.word	0x00000000
        /*0454*/ 	.short	0x010a
        /*0456*/ 	.byte	0x04
	.zero		1


	//   ....[55]....
        /*0458*/ 	.word	0x00003750
        /*045c*/ 	.word	0x000000ff
        /*0460*/ 	.word	0x00000000
        /*0464*/ 	.short	0x010a
        /*0466*/ 	.byte	0x04
	.zero		1


	//   ....[56]....
        /*0468*/ 	.word	0x000037e0
        /*046c*/ 	.word	0x000000ff
        /*0470*/ 	.word	0x00000000
        /*0474*/ 	.short	0x010a
        /*0476*/ 	.byte	0x05
	.zero		1


	//   ....[57]....
        /*0478*/ 	.word	0x00003870
        /*047c*/ 	.word	0x000000ff
        /*0480*/ 	.word	0x00000000
        /*0484*/ 	.short	0x010a
        /*0486*/ 	.byte	0x05
	.zero		1


	//   ....[58]....
        /*0488*/ 	.word	0x00003900
        /*048c*/ 	.word	0x000000ff
        /*0490*/ 	.word	0x00000000
        /*0494*/ 	.short	0x010a
        /*0496*/ 	.byte	0x04
	.zero		1


	//   ....[59]....
        /*0498*/ 	.word	0x00003da0
        /*049c*/ 	.word	0x00000007
        /*04a0*/ 	.word	0x00000050
        /*04a4*/ 	.short	0x010a
        /*04a6*/ 	.byte	0xff
	.zero		1


	//   ....[60]....
        /*04a8*/ 	.word	0x00003f10
        /*04ac*/ 	.word	0x00000000
        /*04b0*/ 	.word	0x00000000
        /*04b4*/ 	.short	0x0101
        /*04b6*/ 	.byte	0xff
	.zero		1


	//   ....[61]....
        /*04b8*/ 	.word	0x00004380
        /*04bc*/ 	.word	0x000000ff
        /*04c0*/ 	.word	0x00000048
        /*04c4*/ 	.short	0x010a
        /*04c6*/ 	.byte	0x11
	.zero		1


	//   ....[62]....
        /*04c8*/ 	.word	0x00004500
        /*04cc*/ 	.word	0x000000ff
        /*04d0*/ 	.word	0x00000038
        /*04d4*/ 	.short	0x010a
        /*04d6*/ 	.byte	0x11
	.zero		1


	//   ....[63]....
        /*04d8*/ 	.word	0x00004710
        /*04dc*/ 	.word	0x000000ff
        /*04e0*/ 	.word	0x00000030
        /*04e4*/ 	.short	0x010b
        /*04e6*/ 	.byte	0x11
	.zero		1


	//   ....[64]....
        /*04e8*/ 	.word	0x00004720
        /*04ec*/ 	.word	0x000000ff
        /*04f0*/ 	.word	0x00000000
        /*04f4*/ 	.short	0x0101
        /*04f6*/ 	.byte	0x30
	.zero		1


	//   ....[65]....
        /*04f8*/ 	.word	0x00004760
        /*04fc*/ 	.word	0x00000000
        /*0500*/ 	.word	0x00000038
        /*0504*/ 	.short	0x010a
        /*0506*/ 	.byte	0xff
	.zero		1


	//   ....[66]....
        /*0508*/ 	.word	0x00004ab0
        /*050c*/ 	.word	0x00000003
        /*0510*/ 	.word	0x00000050
        /*0514*/ 	.short	0x010a
        /*0516*/ 	.byte	0xff
	.zero		1


	//   ....[67]....
        /*0518*/ 	.word	0x00004c30
        /*051c*/ 	.word	0x00000000
        /*0520*/ 	.word	0x00000000
        /*0524*/ 	.short	0x0101
        /*0526*/ 	.byte	0xff
	.zero		1


	//   ....[68]....
        /*0528*/ 	.word	0x000056d0
        /*052c*/ 	.word	0x000000ff
        /*0530*/ 	.word	0x00000030
        /*0534*/ 	.short	0x010a
        /*0536*/ 	.byte	0x2c
	.zero		1


	//   ....[69]....
        /*0538*/ 	.word	0x000056e0
        /*053c*/ 	.word	0x00000016
        /*0540*/ 	.word	0x00000070
        /*0544*/ 	.short	0x010a
        /*0546*/ 	.byte	0xff
	.zero		1


	//   ....[70]....
        /*0548*/ 	.word	0x00005870
        /*054c*/ 	.word	0x000000ff
        /*0550*/ 	.word	0x00000030
        /*0554*/ 	.short	0x010a
        /*0556*/ 	.byte	0x2c
	.zero		1


	//   ....[71]....
        /*0558*/ 	.word	0x00005970
        /*055c*/ 	.word	0x000000ff
        /*0560*/ 	.word	0x00000000
        /*0564*/ 	.short	0x0101
        /*0566*/ 	.byte	0x04
	.zero		1


	//   ....[72]....
        /*0568*/ 	.word	0x000059d0
        /*056c*/ 	.word	0x00000016
        /*0570*/ 	.word	0x00000070
        /*0574*/ 	.short	0x010a
        /*0576*/ 	.byte	0xff
	.zero		1


	//   ....[73]....
        /*0578*/ 	.word	0x00005e30
        /*057c*/ 	.word	0x000000ff
        /*0580*/ 	.word	0x00000000
        /*0584*/ 	.short	0x0101
        /*0586*/ 	.byte	0x04
	.zero		1


	//   ....[74]....
        /*0588*/ 	.word	0x00006f20
        /*058c*/ 	.word	0x00000000
        /*0590*/ 	.word	0x000000c0
        /*0594*/ 	.short	0x010a
        /*0596*/ 	.byte	0xff
	.zero		1


	//   ....[75]....
        /*0598*/ 	.word	0x00006f80
        /*059c*/ 	.word	0x00000000
        /*05a0*/ 	.word	0x00000018
        /*05a4*/ 	.short	0x010a
        /*05a6*/ 	.byte	0xff
	.zero		1


	//   ....[76]....
        /*05a8*/ 	.word	0x00006fe0
        /*05ac*/ 	.word	0x00000000
        /*05b0*/ 	.word	0x00000018
        /*05b4*/ 	.short	0x010a
        /*05b6*/ 	.byte	0xff
	.zero		1


	//   ....[77]....
        /*05b8*/ 	.word	0x00007030
        /*05bc*/ 	.word	0x00000003
        /*05c0*/ 	.word	0x00000050
        /*05c4*/ 	.short	0x010a
        /*05c6*/ 	.byte	0xff
	.zero		1


	//   ....[78]....
        /*05c8*/ 	.word	0x00007090
        /*05cc*/ 	.word	0x00000000
        /*05d0*/ 	.word	0x00000000
        /*05d4*/ 	.short	0x010a
        /*05d6*/ 	.byte	0xff
	.zero		1


	//   ....[79]....
        /*05d8*/ 	.word	0x000070f0
        /*05dc*/ 	.word	0x00000000
        /*05e0*/ 	.word	0x00000000
        /*05e4*/ 	.short	0x010a
        /*05e6*/ 	.byte	0xff
	.zero		1


	//   ....[80]....
        /*05e8*/ 	.word	0x00007140
        /*05ec*/ 	.word	0x00000002
        /*05f0*/ 	.word	0x000000b0
        /*05f4*/ 	.short	0x010a
        /*05f6*/ 	.byte	0xff
	.zero		1


	//   ....[81]....
        /*05f8*/ 	.word	0x000071a0
        /*05fc*/ 	.word	0x00000002
        /*0600*/ 	.word	0x00000060
        /*0604*/ 	.short	0x010a
        /*0606*/ 	.byte	0xff
	.zero		1


	//   ....[82]....
        /*0608*/ 	.word	0x000071f0
        /*060c*/ 	.word	0x00000002
        /*0610*/ 	.word	0x00000050
        /*0614*/ 	.short	0x010a
        /*0616*/ 	.byte	0xff
	.zero		1


	//   ....[83]....
        /*0618*/ 	.word	0x00007250
        /*061c*/ 	.word	0x00000000
        /*0620*/ 	.word	0x00000060
        /*0624*/ 	.short	0x010a
        /*0626*/ 	.byte	0xff
	.zero		1


	//   ....[84]....
        /*0628*/ 	.word	0x000072a0
        /*062c*/ 	.word	0x00000000
        /*0630*/ 	.word	0x00000050
        /*0634*/ 	.short	0x010a
        /*0636*/ 	.byte	0xff
	.zero		1


	//   ....[85]....
        /*0638*/ 	.word	0x00007300
        /*063c*/ 	.word	0x00000002
        /*0640*/ 	.word	0x00000090
        /*0644*/ 	.short	0x010a
        /*0646*/ 	.byte	0xff
	.zero		1


	//   ....[86]....
        /*0648*/ 	.word	0x00007360
        /*064c*/ 	.word	0x00000000
        /*0650*/ 	.word	0x00000000
        /*0654*/ 	.short	0x010a
        /*0656*/ 	.byte	0xff
	.zero		1


	//   ....[87]....
        /*0658*/ 	.word	0x000073c0
        /*065c*/ 	.word	0x00000000
        /*0660*/ 	.word	0x00000000
        /*0664*/ 	.short	0x010a
        /*0666*/ 	.byte	0xff
	.zero		1


	//   ....[88]....
        /*0668*/ 	.word	0x00007420
        /*066c*/ 	.word	0x00000000
        /*0670*/ 	.word	0x00000000
        /*0674*/ 	.short	0x010a
        /*0676*/ 	.byte	0xff
	.zero		1


	//   ....[89]....
        /*0678*/ 	.word	0x00007480
        /*067c*/ 	.word	0x00000000
        /*0680*/ 	.word	0x00000000
        /*0684*/ 	.short	0x010a
        /*0686*/ 	.byte	0xff
	.zero		1


	//   ....[90]....
        /*0688*/ 	.word	0x000074e0
        /*068c*/ 	.word	0x00000000
        /*0690*/ 	.word	0x00000000
        /*0694*/ 	.short	0x010a
        /*0696*/ 	.byte	0xff
	.zero		1


	//   ....[91]....
        /*0698*/ 	.word	0x00007530
        /*069c*/ 	.word	0x00000007
        /*06a0*/ 	.word	0x00000050
        /*06a4*/ 	.short	0x010a
        /*06a6*/ 	.byte	0xff
	.zero		1


	//   ....[92]....
        /*06a8*/ 	.word	0x00007590
        /*06ac*/ 	.word	0x00000000
        /*06b0*/ 	.word	0x00000048
        /*06b4*/ 	.short	0x010a
        /*06b6*/ 	.byte	0xff
	.zero		1


	//   ....[93]....
        /*06b8*/ 	.word	0x000075f0
        /*06bc*/ 	.word	0x00000000
        /*06c0*/ 	.word	0x00000038
        /*06c4*/ 	.short	0x010a
        /*06c6*/ 	.byte	0xff
	.zero		1


	//   ....[94]....
        /*06c8*/ 	.word	0x00007640
        /*06cc*/ 	.word	0x00000003
        /*06d0*/ 	.word	0x00000050
        /*06d4*/ 	.short	0x010a
        /*06d6*/ 	.byte	0xff
	.zero		1


	//   ....[95]....
        /*06d8*/ 	.word	0x000076a0
        /*06dc*/ 	.word	0x00000000
        /*06e0*/ 	.word	0x00000030
        /*06e4*/ 	.short	0x010a
        /*06e6*/ 	.byte	0xff
	.zero		1


	//   ....[96]....
        /*06e8*/ 	.word	0x000076f0
        /*06ec*/ 	.word	0x00000016
        /*06f0*/ 	.word	0x00000070
        /*06f4*/ 	.short	0x010a
        /*06f6*/ 	.byte	0xff
	.zero		1


	//----- nvinfo : EIATTR_NUM_MBARRIERS
	.align		4
.L_47:
        /*06f8*/ 	.byte	0x03, 0x38
        /*06fa*/ 	.short	0x001a


	//----- nvinfo : EIATTR_EXIT_INSTR_OFFSETS
	.align		4
        /*06fc*/ 	.byte	0x04, 0x1c
        /*06fe*/ 	.short	(.L_49 - .L_48)


	//   ....[0]....
.L_48:
        /*0700*/ 	.word	0x000027e0


	//   ....[1]....
        /*0704*/ 	.word	0x00002cd0


	//   ....[2]....
        /*0708*/ 	.word	0x00002d30


	//   ....[3]....
        /*070c*/ 	.word	0x00003b60


	//   ....[4]....
        /*0710*/ 	.word	0x00004790


	//   ....[5]....
        /*0714*/ 	.word	0x000047d0


	//   ....[6]....
        /*0718*/ 	.word	0x00006f10


	//----- nvinfo : EIATTR_MAX_THREADS
	.align		4
.L_49:
        /*071c*/ 	.byte	0x04, 0x05
        /*071e*/ 	.short	(.L_51 - .L_50)
.L_50:
        /*0720*/ 	.word	0x00000100
        /*0724*/ 	.word	0x00000001
        /*0728*/ 	.word	0x00000001


	//----- nvinfo : EIATTR_CRS_STACK_SIZE
	.align		4
.L_51:
        /*072c*/ 	.byte	0x04, 0x1e
        /*072e*/ 	.short	(.L_53 - .L_52)
.L_52:
        /*0730*/ 	.word	0x00000000


	//----- nvinfo : EIATTR_CBANK_PARAM_SIZE
	.align		4
.L_53:
        /*0734*/ 	.byte	0x03, 0x19
        /*0736*/ 	.short	0x0800


	//----- nvinfo : EIATTR_PARAM_CBANK
	.align		4
        /*0738*/ 	.byte	0x04, 0x0a
        /*073a*/ 	.short	(.L_55 - .L_54)
	.align		4
.L_54:
        /*073c*/ 	.word	index@(.nv.constant0._ZN7cutlass13device_kernelINS_4gemm6kernel13GemmUniversalIN4cute5tupleIJiiiiEEENS1_10collective13CollectiveMmaINS1_35MainloopSm100TmaUmmaWarpSpecializedILi3ELi2ELi4ENS5_IJNS4_1CILi1EEENSA_ILi2EEESB_EEEEENS5_IJNSA_ILi128EEENSA_ILi64EEESG_EEEaNS5_IJlSB_lEEEaSI_NS4_8TiledMMAINS4_8MMA_AtomIJNS4_15SM100_MMA_S8_SSIaaiLi128ELi64ELNS4_4UMMA5MajorE0ELSN_0ELNSM_8SaturateE0EEEEEENS4_6LayoutINS5_IJSB_SB_SB_EEENS5_IJNSA_ILi0EEEST_ST_EEEEENS5_IJNS4_10UnderscoreESW_SW_EEEEENS4_23SM90_TMA_LOAD_MULTICASTENS4_14ComposedLayoutINS4_7SwizzleILi2ELi4ELi3EEENS4_18smem_ptr_flag_bitsILi8EEENSR_INS5_IJNSA_ILi8EEESG_EEENS5_IJSG_SB_EEEEEEEvNS4_8identityENS4_13SM90_TMA_LOADES19_vS1A_EENS_8epilogue10collective18CollectiveEpilogueINS1D_23Sm100TmaWarpSpecializedILi1ELi1ELi64ELb0ELb0EEEJSH_NS5_IJNSR_ISF_SB_EENSR_ISG_SB_EEEEEaSI_aSI_NS1D_6fusion15FusionCallbacksIS1H_NS1L_17LinearCombinationIaiaiLNS_15FloatRoundStyleE2EEESH_S1K_JEEENS4_5SM1004TMEM4LOAD26SM100_TMEM_LOAD_32dp32b64xES1B_S19_NS4_39AutoVectorizingCopyWithAssumedAlignmentILi128EEENS4_14SM90_TMA_STOREES19_S1W_S1W_EEEvvEEEEvNT_6ParamsE)
        /*0740*/ 	.short	0x0380
        /*0742*/ 	.short	0x0800


	//----- nvinfo : EIATTR_SW_WAR
	.align		4
.L_55:
        /*0744*/ 	.byte	0x04, 0x36
        /*0746*/ 	.short	(.L_57 - .L_56)
.L_56:
        /*0748*/ 	.word	0x00000008
.L_57:


//--------------------- .nv.callgraph             --------------------------
	.section	.nv.callgraph,"",@"SHT_CUDA_CALLGRAPH"
	.align	4
	.sectionentsize	8
	.align		4
        /*0000*/ 	.word	0x00000000
	.align		4
        /*0004*/ 	.word	0xffffffff
	.align		4
        /*0008*/ 	.word	index@(_ZN7cutlass13device_kernelINS_4gemm6kernel13GemmUniversalIN4cute5tupleIJiiiiEEENS1_10collective13CollectiveMmaINS1_35MainloopSm100TmaUmmaWarpSpecializedILi3ELi2ELi4ENS5_IJNS4_1CILi1EEENSA_ILi2EEESB_EEEEENS5_IJNSA_ILi128EEENSA_ILi64EEESG_EEEaNS5_IJlSB_lEEEaSI_NS4_8TiledMMAINS4_8MMA_AtomIJNS4_15SM100_MMA_S8_SSIaaiLi128ELi64ELNS4_4UMMA5MajorE0ELSN_0ELNSM_8SaturateE0EEEEEENS4_6LayoutINS5_IJSB_SB_SB_EEENS5_IJNSA_ILi0EEEST_ST_EEEEENS5_IJNS4_10UnderscoreESW_SW_EEEEENS4_23SM90_TMA_LOAD_MULTICASTENS4_14ComposedLayoutINS4_7SwizzleILi2ELi4ELi3EEENS4_18smem_ptr_flag_bitsILi8EEENSR_INS5_IJNSA_ILi8EEESG_EEENS5_IJSG_SB_EEEEEEEvNS4_8identityENS4_13SM90_TMA_LOADES19_vS1A_EENS_8epilogue10collective18CollectiveEpilogueINS1D_23Sm100TmaWarpSpecializedILi1ELi1ELi64ELb0ELb0EEEJSH_NS5_IJNSR_ISF_SB_EENSR_ISG_SB_EEEEEaSI_aSI_NS1D_6fusion15FusionCallbacksIS1H_NS1L_17LinearCombinationIaiaiLNS_15FloatRoundStyleE2EEESH_S1K_JEEENS4_5SM1004TMEM4LOAD26SM100_TMEM_LOAD_32dp32b64xES1B_S19_NS4_39AutoVectorizingCopyWithAssumedAlignmentILi128EEENS4_14SM90_TMA_STOREES19_S1W_S1W_EEEvvEEEEvNT_6ParamsE)
	.align		4
        /*000c*/ 	.word	index@(__assertfail)
	.align		4
        /*0010*/ 	.word	0x00000000
	.align		4
        /*0014*/ 	.word	0xfffffffe
	.align		4
        /*0018*/ 	.word	0x00000000
	.align		4
        /*001c*/ 	.word	0xfffffffd
	.align		4
        /*0020*/ 	.word	0x00000000
	.align		4
        /*0024*/ 	.word	0xfffffffc


//--------------------- .nv.constant4             --------------------------
	.section	.nv.constant4,"a",@progbits
	.align	8
	.align		8
.nv.constant4:
        /*0000*/ 	.dword	__assertfail
	.align		8
        /*0008*/ 	.dword	__unnamed_1
	.align		8
        /*0010*/ 	.dword	__unnamed_2
	.align		8
        /*0018*/ 	.dword	_ZN40_INTERNAL_9d1499a7_4_k_cu_fa5415a0_101384cuda3std3__45__cpo5beginE
	.align		8
        /*0020*/ 	.dword	_ZN40_INTERNAL_9d1499a7_4_k_cu_fa5415a0_101384cuda3std3__45__cpo3endE
	.align		8
        /*0028*/ 	.dword	_ZN40_INTERNAL_9d1499a7_4_k_cu_fa5415a0_101384cuda3std3__45__cpo6cbeginE
	.align		8
        /*0030*/ 	.dword	_ZN40_INTERNAL_9d1499a7_4_k_cu_fa5415a0_101384cuda3std3__45__cpo4cendE
	.align		8
        /*0038*/ 	.dword	_ZN40_INTERNAL_9d1499a7_4_k_cu_fa5415a0_101384cuda3std3__442_GLOBAL__N__9d1499a7_4_k_cu_fa5415a0_101386ignoreE
	.align		8
        /*0040*/ 	.dword	_ZN40_INTERNAL_9d1499a7_4_k_cu_fa5415a0_101384cuda3std3__419piecewise_constructE
	.align		8
        /*0048*/ 	.dword	_ZN40_INTERNAL_9d1499a7_4_k_cu_fa5415a0_101384cuda3std3__48in_placeE
	.align		8
        /*0050*/ 	.dword	_ZN40_INTERNAL_9d1499a7_4_k_cu_fa5415a0_101384cuda3std6ranges3__45__cpo4swapE
	.align		8
        /*0058*/ 	.dword	_ZN40_INTERNAL_9d1499a7_4_k_cu_fa5415a0_101384cuda3std6ranges3__45__cpo9iter_moveE
	.align		8
        /*0060*/ 	.dword	_ZN40_INTERNAL_9d1499a7_4_k_cu_fa5415a0_101384cute7productE
	.align		8
        /*0068*/ 	.dword	_ZN40_INTERNAL_9d1499a7_4_k_cu_fa5415a0_101384cute1_E
	.align		8
        /*0070*/ 	.dword	$str$25
	.align		8
        /*0078*/ 	.dword	$str$26
	.align		8
        /*0080*/ 	.dword	$str$27
	.align		8
        /*0088*/ 	.dword	$str$28


//--------------------- .text._ZN7cutlass13device_kernelINS_4gemm6kernel13GemmUniversalIN4cute5tupleIJiiiiEEENS1_10collective13CollectiveMmaINS1_35MainloopSm100TmaUmmaWarpSpecializedILi3ELi2ELi4ENS5_IJNS4_1CILi1EEENSA_ILi2EEESB_EEEEENS5_IJNSA_ILi128EEENSA_ILi64EEESG_EEEaNS5_IJlSB_lEEEaSI_NS4_8TiledMMAINS4_8MMA_AtomIJNS4_15SM100_MMA_S8_SSIaaiLi128ELi64ELNS4_4UMMA5MajorE0ELSN_0ELNSM_8SaturateE0EEEEEENS4_6LayoutINS5_IJSB_SB_SB_EEENS5_IJNSA_ILi0EEEST_ST_EEEEENS5_IJNS4_10UnderscoreESW_SW_EEEEENS4_23SM90_TMA_LOAD_MULTICASTENS4_14ComposedLayoutINS4_7SwizzleILi2ELi4ELi3EEENS4_18smem_ptr_flag_bitsILi8EEENSR_INS5_IJNSA_ILi8EEESG_EEENS5_IJSG_SB_EEEEEEEvNS4_8identityENS4_13SM90_TMA_LOADES19_vS1A_EENS_8epilogue10collective18CollectiveEpilogueINS1D_23Sm100TmaWarpSpecializedILi1ELi1ELi64ELb0ELb0EEEJSH_NS5_IJNSR_ISF_SB_EENSR_ISG_SB_EEEEEaSI_aSI_NS1D_6fusion15FusionCallbacksIS1H_NS1L_17LinearCombinationIaiaiLNS_15FloatRoundStyleE2EEESH_S1K_JEEENS4_5SM1004TMEM4LOAD26SM100_TMEM_LOAD_32dp32b64xES1B_S19_NS4_39AutoVectorizingCopyWithAssumedAlignmentILi128EEENS4_14SM90_TMA_STOREES19_S1W_S1W_EEEvvEEEEvNT_6ParamsE --------------------------
	.section	.text._ZN7cutlass13device_kernelINS_4gemm6kernel13GemmUniversalIN4cute5tupleIJiiiiEEENS1_10collective13CollectiveMmaINS1_35MainloopSm100TmaUmmaWarpSpecializedILi3ELi2ELi4ENS5_IJNS4_1CILi1EEENSA_ILi2EEESB_EEEEENS5_IJNSA_ILi128EEENSA_ILi64EEESG_EEEaNS5_IJlSB_lEEEaSI_NS4_8TiledMMAINS4_8MMA_AtomIJNS4_15SM100_MMA_S8_SSIaaiLi128ELi64ELNS4_4UMMA5MajorE0ELSN_0ELNSM_8SaturateE0EEEEEENS4_6LayoutINS5_IJSB_SB_SB_EEENS5_IJNSA_ILi0EEEST_ST_EEEEENS5_IJNS4_10UnderscoreESW_SW_EEEEENS4_23SM90_TMA_LOAD_MULTICASTENS4_14ComposedLayoutINS4_7SwizzleILi2ELi4ELi3EEENS4_18smem_ptr_flag_bitsILi8EEENSR_INS5_IJNSA_ILi8EEESG_EEENS5_IJSG_SB_EEEEEEEvNS4_8identityENS4_13SM90_TMA_LOADES19_vS1A_EENS_8epilogue10collective18CollectiveEpilogueINS1D_23Sm100TmaWarpSpecializedILi1ELi1ELi64ELb0ELb0EEEJSH_NS5_IJNSR_ISF_SB_EENSR_ISG_SB_EEEEEaSI_aSI_NS1D_6fusion15FusionCallbacksIS1H_NS1L_17LinearCombinationIaiaiLNS_15FloatRoundStyleE2EEESH_S1K_JEEENS4_5SM1004TMEM4LOAD26SM100_TMEM_LOAD_32dp32b64xES1B_S19_NS4_39AutoVectorizingCopyWithAssumedAlignmentILi128EEENS4_14SM90_TMA_STOREES19_S1W_S1W_EEEvvEEEEvNT_6ParamsE,"ax",@progbits
	.align	128
.text._ZN7cutlass13device_kernelINS_4gemm6kernel13GemmUniversalIN4cute5tupleIJiiiiEEENS1_10collective13CollectiveMmaINS1_35MainloopSm100TmaUmmaWarpSpecializedILi3ELi2ELi4ENS5_IJNS4_1CILi1EEENSA_ILi2EEESB_EEEEENS5_IJNSA_ILi128EEENSA_ILi64EEESG_EEEaNS5_IJlSB_lEEEaSI_NS4_8TiledMMAINS4_8MMA_AtomIJNS4_15SM100_MMA_S8_SSIaaiLi128ELi64ELNS4_4UMMA5MajorE0ELSN_0ELNSM_8SaturateE0EEEEEENS4_6LayoutINS5_IJSB_SB_SB_EEENS5_IJNSA_ILi0EEEST_ST_EEEEENS5_IJNS4_10UnderscoreESW_SW_EEEEENS4_23SM90_TMA_LOAD_MULTICASTENS4_14ComposedLayoutINS4_7SwizzleILi2ELi4ELi3EEENS4_18smem_ptr_flag_bitsILi8EEENSR_INS5_IJNSA_ILi8EEESG_EEENS5_IJSG_SB_EEEEEEEvNS4_8identityENS4_13SM90_TMA_LOADES19_vS1A_EENS_8epilogue10collective18CollectiveEpilogueINS1D_23Sm100TmaWarpSpecializedILi1ELi1ELi64ELb0ELb0EEEJSH_NS5_IJNSR_ISF_SB_EENSR_ISG_SB_EEEEEaSI_aSI_NS1D_6fusion15FusionCallbacksIS1H_NS1L_17LinearCombinationIaiaiLNS_15FloatRoundStyleE2EEESH_S1K_JEEENS4_5SM1004TMEM4LOAD26SM100_TMEM_LOAD_32dp32b64xES1B_S19_NS4_39AutoVectorizingCopyWithAssumedAlignmentILi128EEENS4_14SM90_TMA_STOREES19_S1W_S1W_EEEvvEEEEvNT_6ParamsE:
        .type           _ZN7cutlass13device_kernelINS_4gemm6kernel13GemmUniversalIN4cute5tupleIJiiiiEEENS1_10collective13CollectiveMmaINS1_35MainloopSm100TmaUmmaWarpSpecializedILi3ELi2ELi4ENS5_IJNS4_1CILi1EEENSA_ILi2EEESB_EEEEENS5_IJNSA_ILi128EEENSA_ILi64EEESG_EEEaNS5_IJlSB_lEEEaSI_NS4_8TiledMMAINS4_8MMA_AtomIJNS4_15SM100_MMA_S8_SSIaaiLi128ELi64ELNS4_4UMMA5MajorE0ELSN_0ELNSM_8SaturateE0EEEEEENS4_6LayoutINS5_IJSB_SB_SB_EEENS5_IJNSA_ILi0EEEST_ST_EEEEENS5_IJNS4_10UnderscoreESW_SW_EEEEENS4_23SM90_TMA_LOAD_MULTICASTENS4_14ComposedLayoutINS4_7SwizzleILi2ELi4ELi3EEENS4_18smem_ptr_flag_bitsILi8EEENSR_INS5_IJNSA_ILi8EEESG_EEENS5_IJSG_SB_EEEEEEEvNS4_8identityENS4_13SM90_TMA_LOADES19_vS1A_EENS_8epilogue10collective18CollectiveEpilogueINS1D_23Sm100TmaWarpSpecializedILi1ELi1ELi64ELb0ELb0EEEJSH_NS5_IJNSR_ISF_SB_EENSR_ISG_SB_EEEEEaSI_aSI_NS1D_6fusion15FusionCallbacksIS1H_NS1L_17LinearCombinationIaiaiLNS_15FloatRoundStyleE2EEESH_S1K_JEEENS4_5SM1004TMEM4LOAD26SM100_TMEM_LOAD_32dp32b64xES1B_S19_NS4_39AutoVectorizingCopyWithAssumedAlignmentILi128EEENS4_14SM90_TMA_STOREES19_S1W_S1W_EEEvvEEEEvNT_6ParamsE,@function
        .size           _ZN7cutlass13device_kernelINS_4gemm6kernel13GemmUniversalIN4cute5tupleIJiiiiEEENS1_10collective13CollectiveMmaINS1_35MainloopSm100TmaUmmaWarpSpecializedILi3ELi2ELi4ENS5_IJNS4_1CILi1EEENSA_ILi2EEESB_EEEEENS5_IJNSA_ILi128EEENSA_ILi64EEESG_EEEaNS5_IJlSB_lEEEaSI_NS4_8TiledMMAINS4_8MMA_AtomIJNS4_15SM100_MMA_S8_SSIaaiLi128ELi64ELNS4_4UMMA5MajorE0ELSN_0ELNSM_8SaturateE0EEEEEENS4_6LayoutINS5_IJSB_SB_SB_EEENS5_IJNSA_ILi0EEEST_ST_EEEEENS5_IJNS4_10UnderscoreESW_SW_EEEEENS4_23SM90_TMA_LOAD_MULTICASTENS4_14ComposedLayoutINS4_7SwizzleILi2ELi4ELi3EEENS4_18smem_ptr_flag_bitsILi8EEENSR_INS5_IJNSA_ILi8EEESG_EEENS5_IJSG_SB_EEEEEEEvNS4_8identityENS4_13SM90_TMA_LOADES19_vS1A_EENS_8epilogue10collective18CollectiveEpilogueINS1D_23Sm100TmaWarpSpecializedILi1ELi1ELi64ELb0ELb0EEEJSH_NS5_IJNSR_ISF_SB_EENSR_ISG_SB_EEEEEaSI_aSI_NS1D_6fusion15FusionCallbacksIS1H_NS1L_17LinearCombinationIaiaiLNS_15FloatRoundStyleE2EEESH_S1K_JEEENS4_5SM1004TMEM4LOAD26SM100_TMEM_LOAD_32dp32b64xES1B_S19_NS4_39AutoVectorizingCopyWithAssumedAlignmentILi128EEENS4_14SM90_TMA_STOREES19_S1W_S1W_EEEvvEEEEvNT_6ParamsE,(.L_x_132 - _ZN7cutlass13device_kernelINS_4gemm6kernel13GemmUniversalIN4cute5tupleIJiiiiEEENS1_10collective13CollectiveMmaINS1_35MainloopSm100TmaUmmaWarpSpecializedILi3ELi2ELi4ENS5_IJNS4_1CILi1EEENSA_ILi2EEESB_EEEEENS5_IJNSA_ILi128EEENSA_ILi64EEESG_EEEaNS5_IJlSB_lEEEaSI_NS4_8TiledMMAINS4_8MMA_AtomIJNS4_15SM100_MMA_S8_SSIaaiLi128ELi64ELNS4_4UMMA5MajorE0ELSN_0ELNSM_8SaturateE0EEEEEENS4_6LayoutINS5_IJSB_SB_SB_EEENS5_IJNSA_ILi0EEEST_ST_EEEEENS5_IJNS4_10UnderscoreESW_SW_EEEEENS4_23SM90_TMA_LOAD_MULTICASTENS4_14ComposedLayoutINS4_7SwizzleILi2ELi4ELi3EEENS4_18smem_ptr_flag_bitsILi8EEENSR_INS5_IJNSA_ILi8EEESG_EEENS5_IJSG_SB_EEEEEEEvNS4_8identityENS4_13SM90_TMA_LOADES19_vS1A_EENS_8epilogue10collective18CollectiveEpilogueINS1D_23Sm100TmaWarpSpecializedILi1ELi1ELi64ELb0ELb0EEEJSH_NS5_IJNSR_ISF_SB_EENSR_ISG_SB_EEEEEaSI_aSI_NS1D_6fusion15FusionCallbacksIS1H_NS1L_17LinearCombinationIaiaiLNS_15FloatRoundStyleE2EEESH_S1K_JEEENS4_5SM1004TMEM4LOAD26SM100_TMEM_LOAD_32dp32b64xES1B_S19_NS4_39AutoVectorizingCopyWithAssumedAlignmentILi128EEENS4_14SM90_TMA_STOREES19_S1W_S1W_EEEvvEEEEvNT_6ParamsE)
        .other          _ZN7cutlass13device_kernelINS_4gemm6kernel13GemmUniversalIN4cute5tupleIJiiiiEEENS1_10collective13CollectiveMmaINS1_35MainloopSm100TmaUmmaWarpSpecializedILi3ELi2ELi4ENS5_IJNS4_1CILi1EEENSA_ILi2EEESB_EEEEENS5_IJNSA_ILi128EEENSA_ILi64EEESG_EEEaNS5_IJlSB_lEEEaSI_NS4_8TiledMMAINS4_8MMA_AtomIJNS4_15SM100_MMA_S8_SSIaaiLi128ELi64ELNS4_4UMMA5MajorE0ELSN_0ELNSM_8SaturateE0EEEEEENS4_6LayoutINS5_IJSB_SB_SB_EEENS5_IJNSA_ILi0EEEST_ST_EEEEENS5_IJNS4_10UnderscoreESW_SW_EEEEENS4_23SM90_TMA_LOAD_MULTICASTENS4_14ComposedLayoutINS4_7SwizzleILi2ELi4ELi3EEENS4_18smem_ptr_flag_bitsILi8EEENSR_INS5_IJNSA_ILi8EEESG_EEENS5_IJSG_SB_EEEEEEEvNS4_8identityENS4_13SM90_TMA_LOADES19_vS1A_EENS_8epilogue10collective18CollectiveEpilogueINS1D_23Sm100TmaWarpSpecializedILi1ELi1ELi64ELb0ELb0EEEJSH_NS5_IJNSR_ISF_SB_EENSR_ISG_SB_EEEEEaSI_aSI_NS1D_6fusion15FusionCallbacksIS1H_NS1L_17LinearCombinationIaiaiLNS_15FloatRoundStyleE2EEESH_S1K_JEEENS4_5SM1004TMEM4LOAD26SM100_TMEM_LOAD_32dp32b64xES1B_S19_NS4_39AutoVectorizingCopyWithAssumedAlignmentILi128EEENS4_14SM90_TMA_STOREES19_S1W_S1W_EEEvvEEEEvNT_6ParamsE,@"STO_CUDA_ENTRY STV_DEFAULT"
_ZN7cutlass13device_kernelINS_4gemm6kernel13GemmUniversalIN4cute5tupleIJiiiiEEENS1_10collective13CollectiveMmaINS1_35MainloopSm100TmaUmmaWarpSpecializedILi3ELi2ELi4ENS5_IJNS4_1CILi1EEENSA_ILi2EEESB_EEEEENS5_IJNSA_ILi128EEENSA_ILi64EEESG_EEEaNS5_IJlSB_lEEEaSI_NS4_8TiledMMAINS4_8MMA_AtomIJNS4_15SM100_MMA_S8_SSIaaiLi128ELi64ELNS4_4UMMA5MajorE0ELSN_0ELNSM_8SaturateE0EEEEEENS4_6LayoutINS5_IJSB_SB_SB_EEENS5_IJNSA_ILi0EEEST_ST_EEEEENS5_IJNS4_10UnderscoreESW_SW_EEEEENS4_23SM90_TMA_LOAD_MULTICASTENS4_14ComposedLayoutINS4_7SwizzleILi2ELi4ELi3EEENS4_18smem_ptr_flag_bitsILi8EEENSR_INS5_IJNSA_ILi8EEESG_EEENS5_IJSG_SB_EEEEEEEvNS4_8identityENS4_13SM90_TMA_LOADES19_vS1A_EENS_8epilogue10collective18CollectiveEpilogueINS1D_23Sm100TmaWarpSpecializedILi1ELi1ELi64ELb0ELb0EEEJSH_NS5_IJNSR_ISF_SB_EENSR_ISG_SB_EEEEEaSI_aSI_NS1D_6fusion15FusionCallbacksIS1H_NS1L_17LinearCombinationIaiaiLNS_15FloatRoundStyleE2EEESH_S1K_JEEENS4_5SM1004TMEM4LOAD26SM100_TMEM_LOAD_32dp32b64xES1B_S19_NS4_39AutoVectorizingCopyWithAssumedAlignmentILi128EEENS4_14SM90_TMA_STOREES19_S1W_S1W_EEEvvEEEEvNT_6ParamsE:
[----:B------:R-:W1:Y:S01]  /*0000*/  LDC R1, c[0x0][0x37c] ;  /* 0x0000df00ff017b82 */ /* 0x000e620000000800 */
[----:B------:R-:W2:Y:S01]  /*0010*/  S2R R142, SR_TID.X ;  /* 0x00000000008e7919 */ /* 0x000ea20000002100 */
[----:B------:R-:W3:Y:S01]  /*0020*/  LDCU.64 UR8, c[0x0][0x890] ;  /* 0x00011200ff0877ac */ /* 0x000ee20008000a00 */
[----:B------:R-:W-:Y:S02]  /*0030*/  PRMT R147, RZ, 0x7610, R147 ;  /* 0x00007610ff937816 */ /* 0x000fe40000000093 */
[----:B------:R-:W-:Y:S01]  /*0040*/  ELECT P3, URZ, PT ;  /* 0x0000000000ff782f */ /* 0x000fe20003860000 */
[----:B---3--:R-:W-:-:S04]  /*0050*/  UISETP.NE.U32.AND UP0, UPT, UR8, URZ, UPT ;  /* 0x000000ff0800728c */ /* 0x008fc8000bf05070 */
[----:B------:R-:W-:Y:S01]  /*0060*/  UISETP.NE.AND.EX UP0, UPT, UR9, URZ, UPT, UP0 ;  /* 0x000000ff0900728c */ /* 0x000fe2000bf05300 */
[----:B--2---:R-:W-:-:S05]  /*0070*/  SHF.R.U32.HI R148, RZ, 0x5, R142 ;  /* 0x00000005ff947819 */ /* 0x004fca000001168e */
[----:B------:R-:W2:Y:S02]  /*0080*/  SHFL.IDX PT, R0, R148, RZ, 0x1f ;  /* 0x00001fff94007589 */ /* 0x000ea400000e0000 */
[----:B--2---:R-:W-:Y:S01]  /*0090*/  R2UR UR22, R0 ;  /* 0x00000000001672ca */ /* 0x004fe200000e0000 */
[----:B-1----:R-:W-:-:S14]  /*00a0*/  BRA.U UP0, `(.L_x_0) ;  /* 0x0000000100307547 */ /* 0x002fdc000b800000 */
[----:B------:R-:W1:Y:S02]  /*00b0*/  LDCU.64 UR4, c[0x0][0x888] ;  /* 0x00011100ff0477ac */ /* 0x000e640008000a00 */
[----:B-1----:R-:W-:-:S04]  /*00c0*/  UISETP.NE.U32.AND UP0, UPT, UR4, URZ, UPT ;  /* 0x000000ff0400728c */ /* 0x002fc8000bf05070 */
[----:B------:R-:W-:-:S09]  /*00d0*/  UISETP.NE.AND.EX UP0, UPT, UR5, URZ, UPT, UP0 ;  /* 0x000000ff0500728c */ /* 0x000fd2000bf05300 */
[----:B------:R-:W-:Y:S05]  /*00e0*/  BRA.U !UP0, `(.L_x_1) ;  /* 0x0000000108147547 */ /* 0x000fea000b800000 */
[----:B------:R-:W1:Y:S01]  /*00f0*/  LDC.64 R2, c[0x0][0x888] ;  /* 0x00022200ff027b82 */ /* 0x000e620000000a00 */
[----:B------:R-:W1:Y:S02]  /*0100*/  LDCU.64 UR4, c[0x0][0x358] ;  /* 0x00006b00ff0477ac */ /* 0x000e640008000a00 */
[----:B-1----:R1:W5:Y:S01]  /*0110*/  LDG.E R71, desc[UR4][R2.64] ;  /* 0x0000000402477981 */ /* 0x002362000c1e1900 */
[----:B------:R-:W-:Y:S01]  /*0120*/  HFMA2 R147, -RZ, RZ, 0, 5.9604644775390625e-08 ;  /* 0x00000001ff937431 */ /* 0x000fe200000001ff */
[----:B------:R-:W-:Y:S05]  /*0130*/  BRA `(.L_x_0) ;  /* 0x00000000000c7947 */ /* 0x000fea0003800000 */
.L_x_1:
[----:B------:R-:W1:Y:S01]  /*0140*/  LDCU UR4, c[0x0][0x880] ;  /* 0x00011000ff0477ac */ /* 0x000e620008000800 */
[----:B------:R-:W-:Y:S01]  /*0150*/  HFMA2 R147, -RZ, RZ, 0, 5.9604644775390625e-08 ;  /* 0x00000001ff937431 */ /* 0x000fe200000001ff */
[----:B-1----:R-:W-:-:S07]  /*0160*/  MOV R71, UR4 ;  /* 0x0000000400477c02 */ /* 0x002fce0008000f00 */
.L_x_0:
[----:B------:R-:W2:Y:S02]  /*0170*/  LDCU.64 UR4, c[0x0][0x8b0] ;  /* 0x00011600ff0477ac */ /* 0x000ea40008000a00 */
[----:B--2---:R-:W-:-:S04]  /*0180*/  UISETP.NE.U32.AND UP0, UPT, UR4, URZ, UPT ;  /* 0x000000ff0400728c */ /* 0x004fc8000bf05070 */
[----:B------:R-:W-:-:S09]  /*0190*/  UISETP.NE.AND.EX UP0, UPT, UR5, URZ, UPT, UP0 ;  /* 0x000000ff0500728c */ /* 0x000fd2000bf05300 */
[----:B------:R-:W-:Y:S05]  /*01a0*/  BRA.U UP0, `(.L_x_2) ;  /* 0x0000000100287547 */ /* 0x000fea000b800000 */
[----:B------:R-:W2:Y:S02]  /*01b0*/  LDCU.64 UR4, c[0x0][0x8a8] ;  /* 0x00011500ff0477ac */ /* 0x000ea40008000a00 */
[----:B--2---:R-:W-:-:S04]  /*01c0*/  UISETP.NE.U32.AND UP0, UPT, UR4, URZ, UPT ;  /* 0x000000ff0400728c */ /* 0x004fc8000bf05070 */
[----:B------:R-:W-:-:S09]  /*01d0*/  UISETP.NE.AND.EX UP0, UPT, UR5, URZ, UPT, UP0 ;  /* 0x000000ff0500728c */ /* 0x000fd2000bf05300 */
[----:B------:R-:W-:Y:S05]  /*01e0*/  BRA.U !UP0, `(.L_x_3) ;  /* 0x0000000108107547 */ /* 0x000fea000b800000 */
[----:B-1----:R-:W1:Y:S01]  /*01f0*/  LDC.64 R2, c[0x0][0x8a8] ;  /* 0x00022a00ff027b82 */ /* 0x002e620000000a00 */
[----:B------:R-:W1:Y:S02]  /*0200*/  LDCU.64 UR4, c[0x0][0x358] ;  /* 0x00006b00ff0477ac */ /* 0x000e640008000a00 */
[----:B-1----:R2:W5:Y:S01]  /*0210*/  LDG.E R70, desc[UR4][R2.64] ;  /* 0x0000000402467981 */ /* 0x002562000c1e1900 */
[----:B------:R-:W-:Y:S05]  /*0220*/  BRA `(.L_x_2) ;  /* 0x0000000000087947 */ /* 0x000fea0003800000 */
.L_x_3:
[----:B------:R-:W2:Y:S02]  /*0230*/  LDCU UR4, c[0x0][0x8a0] ;  /* 0x00011400ff0477ac */ /* 0x000ea40008000800 */
[----:B--2---:R-:W-:Y:S02]  /*0240*/  MOV R70, UR4 ;  /* 0x0000000400467c02 */ /* 0x004fe40008000f00 */
.L_x_2:
[----:B------:R-:W-:Y:S01]  /*0250*/  IMAD.U32 R0, RZ, RZ, UR22 ;  /* 0x00000016ff007e24 */ /* 0x000fe2000f8e00ff */
[----:B------:R-:W-:Y:S04]  /*0260*/  BSSY.RECONVERGENT B0, `(.L_x_4) ;  /* 0x000000c000007945 */ /* 0x000fe80003800200 */
[C---:B------:R-:W-:Y:S02]  /*0270*/  ISETP.NE.OR P1, PT, R0.reuse, 0x1, !P3 ;  /* 0x000000010000780c */ /* 0x040fe40005f25670 */
[----:B------:R-:W-:-:S11]  /*0280*/  ISETP.NE.OR P0, PT, R0, 0x3, !P3 ;  /* 0x000000030000780c */ /* 0x000fd60005f05670 */
[----:B------:R-:W-:Y:S05]  /*0290*/  @P1 BRA `(.L_x_5) ;  /* 0x0000000000201947 */ /* 0x000fea0003800000 */
[----:B------:R-:W3:Y:S02]  /*02a0*/  LDCU.64 UR4, c[0x0][0x348] ;  /* 0x00006900ff0477ac */ /* 0x000ee40008000a00 */
[----:B---3--:R-:W-:Y:S02]  /*02b0*/  UIADD3 UR6, UP1, UPT, UR4, 0x80, URZ ;  /* 0x0000008004067890 */ /* 0x008fe4000ff3e0ff */
[----:B------:R-:W-:Y:S02]  /*02c0*/  UIADD3 UR4, UP0, UPT, UR4, 0x180, URZ ;  /* 0x0000018004047890 */ /* 0x000fe4000ff1e0ff */
[----:B------:R-:W-:Y:S02]  /*02d0*/  UIADD3.X UR7, UPT, UPT, URZ, UR5, URZ, UP1, !UPT ;  /* 0x00000005ff077290 */ /* 0x000fe40008ffe4ff */
[----:B------:R-:W-:-:S07]  /*02e0*/  UIADD3.X UR5, UPT, UPT, URZ, UR5, URZ, UP0, !UPT ;  /* 0x00000005ff057290 */ /* 0x000fce00087fe4ff */
[----:B------:R3:W-:Y:S02]  /*02f0*/  UTMACCTL.PF [UR6] ;  /* 0x00000000060079b9 */ /* 0x0007e40008040000 */
[----:B------:R3:W-:Y:S02]  /*0300*/  UTMACCTL.PF [UR4] ;  /* 0x00000000040079b9 */ /* 0x0007e40008040000 */
[----:B---3--:R-:W-:Y:S01]  /*0310*/  NOP ;  /* 0x0000000000007918 */ /* 0x008fe20000000000 */
.L_x_5:
[----:B------:R-:W-:Y:S05]  /*0320*/  BSYNC.RECONVERGENT B0 ;  /* 0x0000000000007941 */ /* 0x000fea0003800200 */
.L_x_4:
[----:B------:R-:W-:Y:S04]  /*0330*/  BSSY.RECONVERGENT B0, `(.L_x_6) ;  /* 0x000000a000007945 */ /* 0x000fe80003800200 */
        /* <DEDUP_REMOVED lines=9> */
.L_x_7:
[----:B------:R-:W-:Y:S05]  /*03d0*/  BSYNC.RECONVERGENT B0 ;  /* 0x0000000000007941 */ /* 0x000fea0003800200 */
.L_x_6:
[----:B------:R-:W3:Y:S01]  /*03e0*/  LDCU.64 UR4, c[0x0][0x888] ;  /* 0x00011100ff0477ac */ /* 0x000ee20008000a00 */
[----:B------:R-:W-:Y:S02]  /*03f0*/  UISETP.EQ.U32.AND UP1, UPT, UR8, URZ, UPT ;  /* 0x000000ff0800728c */ /* 0x000fe4000bf22070 */
[----:B------:R-:W-:Y:S02]  /*0400*/  UPLOP3.LUT UP3, UPT, UPT, UPT, UPT, 0x80, 0x8 ;  /* 0x000000000008789c */ /* 0x000fe40003f6f070 */
[----:B---3--:R-:W-:-:S04]  /*0410*/  UISETP.NE.U32.AND UP0, UPT, UR4, URZ, UPT ;  /* 0x000000ff0400728c */ /* 0x008fc8000bf05070 */
[----:B------:R-:W-:-:S04]  /*0420*/  UISETP.NE.AND.EX UP0, UPT, UR5, URZ, UPT, UP0 ;  /* 0x000000ff0500728c */ /* 0x000fc8000bf05300 */
[----:B------:R-:W-:-:S04]  /*0430*/  UISETP.EQ.OR.EX UP2, UPT, UR9, URZ, !UP0, UP1 ;  /* 0x000000ff0900728c */ /* 0x000fc8000c742710 */
[----:B------:R-:W-:-:S05]  /*0440*/  UP2UR UR61, UPR, URZ, 0x4 ;  /* 0x00000004ff3d7883 */ /* 0x000fca0008000000 */
[----:B------:R-:W-:Y:S07]  /*0450*/  BRA.U !UP2, `(.L_x_8) ;  /* 0x000000010a207547 */ /* 0x000fee000b800000 */
[----:B-----5:R-:W-:Y:S01]  /*0460*/  R2UR UR5, R71 ;  /* 0x00000000470572ca */ /* 0x020fe200000e0000 */
[----:B------:R-:W-:Y:S02]  /*0470*/  UISETP.NE.U32.AND UP1, UPT, UR8, URZ, UPT ;  /* 0x000000ff0800728c */ /* 0x000fe4000bf25070 */
[----:B------:R-:W-:Y:S02]  /*0480*/  USEL UR4, URZ, 0xffffffff, UP0 ;  /* 0xffffffffff047887 */ /* 0x000fe40008000000 */
[----:B------:R-:W-:-:S08]  /*0490*/  UISETP.NE.AND.EX UP1, UPT, UR9, URZ, UPT, UP1 ;  /* 0x000000ff0900728c */ /* 0x000fd0000bf25310 */
[----:B------:R-:W-:-:S04]  /*04a0*/  UISETP.NE.AND UP0, UPT, UR5, URZ, UPT ;  /* 0x000000ff0500728c */ /* 0x000fc8000bf05270 */
[----:B------:R-:W-:-:S04]  /*04b0*/  @!UP1 USEL UR4, URZ, 0xffffffff, UP0 ;  /* 0xffffffffff049887 */ /* 0x000fc80008000000 */
[----:B------:R-:W-:-:S04]  /*04c0*/  ULOP3.LUT UR4, UR4, 0x1, URZ, 0xc0, !UPT ;  /* 0x0000000104047892 */ /* 0x000fc8000f8ec0ff */
[----:B------:R-:W-:-:S11]  /*04d0*/  UISETP.NE.U32.AND UP3, UPT, UR4, 0x1, UPT ;  /* 0x000000010400788c */ /* 0x000fd6000bf65070 */
.L_x_8:
[----:B-12---:R-:W1:Y:S01]  /*04e0*/  SHFL.IDX PT, R2, R148, RZ, 0x1f ;  /* 0x00001fff94027589 */ /* 0x006e6200000e0000 */
[----:B------:R-:W-:-:S04]  /*04f0*/  UISETP.NE.AND UP0, UPT, UR22, 0x2, UPT ;  /* 0x000000021600788c */ /* 0x000fc8000bf05270 */
[----:B------:R-:W-:Y:S01]  /*0500*/  USEL UR34, URZ, 0x1, UP0 ;  /* 0x00000001ff227887 */ /* 0x000fe20008000000 */
[----:B-1----:R-:W-:-:S13]  /*0510*/  ISETP.NE.AND P0, PT, R2, RZ, PT ;  /* 0x000000ff0200720c */ /* 0x002fda0003f05270 */
[----:B------:R-:W-:Y:S05]  /*0520*/  @P0 BRA `(.L_x_9) ;  /* 0x0000000000500947 */ /* 0x000fea0003800000 */
[----:B------:R-:W1:Y:S01]  /*0530*/  S2UR UR4, SR_CgaCtaId ;  /* 0x00000000000479c3 */ /* 0x000e620000008800 */
[----:B------:R-:W-:Y:S01]  /*0540*/  UMOV UR5, 0x400 ;  /* 0x0000040000057882 */ /* 0x000fe20000000000 */
[----:B------:R-:W-:Y:S01]  /*0550*/  UMOV UR8, 0x1 ;  /* 0x0000000100087882 */ /* 0x000fe20000000000 */
[----:B------:R-:W-:Y:S01]  /*0560*/  UMOV UR6, 0x2 ;  /* 0x0000000200067882 */ /* 0x000fe20000000000 */
[----:B------:R-:W-:-:S04]  /*0570*/  UIADD3 UR8, UPT, UPT, -UR8, 0x100000, URZ ;  /* 0x0010000008087890 */ /* 0x000fc8000fffe1ff */
[----:B------:R-:W-:Y:S02]  /*0580*/  USHF.L.U32 UR9, UR8, 0xb, URZ ;  /* 0x0000000b08097899 */ /* 0x000fe400080006ff */
[----:B------:R-:W-:Y:S02]  /*0590*/  USHF.L.U32 UR8, UR8, 0x1, URZ ;  /* 0x0000000108087899 */ /* 0x000fe400080006ff */
[----:B------:R-:W-:-:S04]  /*05a0*/  UIADD3 UR6, UPT, UPT, -UR6, 0x100000, URZ ;  /* 0x0010000006067890 */ /* 0x000fc8000fffe1ff */
[----:B------:R-:W-:Y:S02]  /*05b0*/  USHF.L.U32 UR7, UR6, 0xb, URZ ;  /* 0x0000000b06077899 */ /* 0x000fe400080006ff */
[----:B------:R-:W-:Y:S01]  /*05c0*/  USHF.L.U32 UR6, UR6, 0x1, URZ ;  /* 0x0000000106067899 */ /* 0x000fe200080006ff */
[----:B------:R-:W-:Y:S01]  /*05d0*/  ELECT P0, URZ, PT ;  /* 0x0000000000ff782f */ /* 0x000fe20003800000 */
[----:B-1----:R-:W-:Y:S01]  /*05e0*/  ULEA UR4, UR4, UR5, 0x18 ;  /* 0x0000000504047291 */ /* 0x002fe2000f8ec0ff */
[----:B------:R-:W1:Y:S11]  /*05f0*/  FENCE.VIEW.ASYNC.S ;  /* 0x00000000000073c6 */ /* 0x000e760000000000 */
[----:B-1----:R1:W2:Y:S01]  /*0600*/  SYNCS.EXCH.64 URZ, [UR4], UR8 ;  /* 0x0000000804ff75b2 */ /* 0x0022a20008000100 */
[----:B------:R1:W3:Y:S01]  /*0610*/  SYNCS.EXCH.64 URZ, [UR4+0x18], UR6 ;  /* 0x0000180604ff75b2 */ /* 0x0002e20008000100 */
[----:B------:R1:W4:Y:S01]  /*0620*/  SYNCS.EXCH.64 URZ, [UR4+0x8], UR8 ;  /* 0x0000080804ff75b2 */ /* 0x0003220008000100 */
[----:B------:R1:W1:Y:S01]  /*0630*/  SYNCS.EXCH.64 URZ, [UR4+0x20], UR6 ;  /* 0x0000200604ff75b2 */ /* 0x0002620008000100 */
[----:B------:R1:W1:Y:S01]  /*0640*/  SYNCS.EXCH.64 URZ, [UR4+0x10], UR8 ;  /* 0x0000100804ff75b2 */ /* 0x0002620008000100 */
[----:B------:R1:W1:Y:S01]  /*0650*/  SYNCS.EXCH.64 URZ, [UR4+0x28], UR6 ;  /* 0x0000280604ff75b2 */ /* 0x0002620008000100 */
[----:B------:R-:W-:Y:S01]  /*0660*/  NOP ;  /* 0x0000000000007918 */ /* 0x000fe20000000000 */
.L_x_9:
[----:B------:R-:W2:Y:S01]  /*0670*/  SHFL.IDX PT, R2, R148, RZ, 0x1f ;  /* 0x00001fff94027589 */ /* 0x000ea200000e0000 */
[----:B------:R-:W-:Y:S01]  /*0680*/  NOP ;  /* 0x0000000000007918 */ /* 0x000fe20000000000 */
[----:B--2---:R-:W-:-:S13]  /*0690*/  ISETP.NE.AND P0, PT, R2, 0x1, PT ;  /* 0x000000010200780c */ /* 0x004fda0003f05270 */
[----:B------:R-:W-:Y:S05]  /*06a0*/  @P0 BRA `(.L_x_10) ;  /* 0x0000000000400947 */ /* 0x000fea0003800000 */
[----:B-1----:R-:W1:Y:S01]  /*06b0*/  S2UR UR4, SR_CgaCtaId ;  /* 0x00000000000479c3 */ /* 0x002e620000008800 */
        /* <DEDUP_REMOVED lines=12> */
[----:B-1----:R2:W1:Y:S01]  /*0780*/  SYNCS.EXCH.64 URZ, [UR4+0x30], UR8 ;  /* 0x0000300804ff75b2 */ /* 0x0024620008000100 */
[----:B------:R2:W1:Y:S02]  /*0790*/  SYNCS.EXCH.64 URZ, [UR4+0x38], UR6 ;  /* 0x0000380604ff75b2 */ /* 0x0004640008000100 */
[----:B--2---:R-:W-:Y:S01]  /*07a0*/  NOP ;  /* 0x0000000000007918 */ /* 0x004fe20000000000 */
.L_x_10:
[----:B------:R-:W2:Y:S01]  /*07b0*/  SHFL.IDX PT, R2, R148, RZ, 0x1f ;  /* 0x00001fff94027589 */ /* 0x000ea200000e0000 */
[----:B------:R-:W-:Y:S01]  /*07c0*/  NOP ;  /* 0x0000000000007918 */ /* 0x000fe20000000000 */
[----:B--2---:R-:W-:-:S13]  /*07d0*/  ISETP.NE.AND P0, PT, R2, 0x3, PT ;  /* 0x000000030200780c */ /* 0x004fda0003f05270 */
[----:B------:R-:W-:Y:S05]  /*07e0*/  @P0 BRA `(.L_x_11) ;  /* 0x0000000000300947 */ /* 0x000fea0003800000 */
[----:B-1----:R-:W1:Y:S01]  /*07f0*/  S2UR UR6, SR_CgaCtaId ;  /* 0x00000000000679c3 */ /* 0x002e620000008800 */
[----:B------:R-:W-:Y:S01]  /*0800*/  UMOV UR4, 0x400 ;  /* 0x0000040000047882 */ /* 0x000fe20000000000 */
[----:B------:R-:W-:Y:S01]  /*0810*/  UMOV UR5, 0x20 ;  /* 0x0000002000057882 */ /* 0x000fe20000000000 */
[----:B------:R-:W-:Y:S01]  /*0820*/  ELECT P0, URZ, PT ;  /* 0x0000000000ff782f */ /* 0x000fe20003800000 */
[----:B-1----:R-:W-:Y:S02]  /*0830*/  ULEA UR6, UR6, UR4, 0x18 ;  /* 0x0000000406067291 */ /* 0x002fe4000f8ec0ff */
[----:B------:R-:W-:-:S04]  /*0840*/  UIADD3 UR4, UPT, UPT, -UR5, 0x100000, URZ ;  /* 0x0010000005047890 */ /* 0x000fc8000fffe1ff */
[----:B------:R-:W-:Y:S02]  /*0850*/  USHF.L.U32 UR5, UR4, 0xb, URZ ;  /* 0x0000000b04057899 */ /* 0x000fe400080006ff */
[----:B------:R-:W-:Y:S01]  /*0860*/  USHF.L.U32 UR4, UR4, 0x1, URZ ;  /* 0x0000000104047899 */ /* 0x000fe200080006ff */
[----:B------:R-:W1:Y:S11]  /*0870*/  FENCE.VIEW.ASYNC.S ;  /* 0x00000000000073c6 */ /* 0x000e760000000000 */
[----:B-1----:R2:W1:Y:S01]  /*0880*/  SYNCS.EXCH.64 URZ, [UR6+0x40], UR4 ;  /* 0x0000400406ff75b2 */ /* 0x0024620008000100 */
[----:B------:R2:W1:Y:S02]  /*0890*/  SYNCS.EXCH.64 URZ, [UR6+0x48], UR4 ;  /* 0x0000480406ff75b2 */ /* 0x0004640008000100 */
[----:B--2---:R-:W-:Y:S01]  /*08a0*/  NOP ;  /* 0x0000000000007918 */ /* 0x004fe20000000000 */
.L_x_11:
[----:B------:R-:W2:Y:S01]  /*08b0*/  SHFL.IDX PT, R2, R148, RZ, 0x1f ;  /* 0x00001fff94027589 */ /* 0x000ea200000e0000 */
[----:B------:R-:W-:Y:S01]  /*08c0*/  NOP ;  /* 0x0000000000007918 */ /* 0x000fe20000000000 */
[----:B--2---:R-:W-:-:S13]  /*08d0*/  ISETP.NE.AND P0, PT, R2, 0x4, PT ;  /* 0x000000040200780c */ /* 0x004fda0003f05270 */
[----:B------:R-:W-:Y:S05]  /*08e0*/  @P0 BRA `(.L_x_12) ;  /* 0x00000000004c0947 */ /* 0x000fea0003800000 */
[----:B-1----:R-:W1:Y:S01]  /*08f0*/  S2UR UR6, SR_CgaCtaId ;  /* 0x00000000000679c3 */ /* 0x002e620000008800 */
[----:B------:R-:W-:Y:S01]  /*0900*/  UMOV UR4, 0x1e0 ;  /* 0x000001e000047882 */ /* 0x000fe20000000000 */
[----:B------:R-:W-:Y:S01]  /*0910*/  UMOV UR5, 0x400 ;  /* 0x0000040000057882 */ /* 0x000fe20000000000 */
[----:B------:R-:W-:Y:S01]  /*0920*/  USEL UR4, UR4, 0x1a0, UP3 ;  /* 0x000001a004047887 */ /* 0x000fe20009800000 */
[----:B------:R-:W-:Y:S01]  /*0930*/  UMOV UR8, 0x1 ;  /* 0x0000000100087882 */ /* 0x000fe20000000000 */
[----:B------:R-:W-:Y:S01]  /*0940*/  ELECT P0, URZ, PT ;  /* 0x0000000000ff782f */ /* 0x000fe20003800000 */
[----:B------:R-:W-:-:S04]  /*0950*/  UIADD3 UR8, UPT, UPT, -UR8, 0x100000, URZ ;  /* 0x0010000008087890 */ /* 0x000fc8000fffe1ff */
[----:B------:R-:W-:Y:S02]  /*0960*/  USHF.L.U32 UR9, UR8, 0xb, URZ ;  /* 0x0000000b08097899 */ /* 0x000fe400080006ff */
[----:B------:R-:W-:Y:S02]  /*0970*/  USHF.L.U32 UR8, UR8, 0x1, URZ ;  /* 0x0000000108087899 */ /* 0x000fe400080006ff */
[----:B-1----:R-:W-:Y:S02]  /*0980*/  ULEA UR6, UR6, UR5, 0x18 ;  /* 0x0000000506067291 */ /* 0x002fe4000f8ec0ff */
[----:B------:R-:W-:-:S04]  /*0990*/  UIADD3 UR4, UPT, UPT, -UR4, 0x100000, URZ ;  /* 0x0010000004047890 */ /* 0x000fc8000fffe1ff */
[----:B------:R-:W-:Y:S02]  /*09a0*/  USHF.L.U32 UR5, UR4, 0xb, URZ ;  /* 0x0000000b04057899 */ /* 0x000fe400080006ff */
[----:B------:R-:W-:Y:S01]  /*09b0*/  USHF.L.U32 UR4, UR4, 0x1, URZ ;  /* 0x0000000104047899 */ /* 0x000fe200080006ff */
[----:B------:R-:W1:Y:S03]  /*09c0*/  FENCE.VIEW.ASYNC.S ;  /* 0x00000000000073c6 */ /* 0x000e660000000000 */
[----:B-1----:R2:W1:Y:S08]  /*09d0*/  SYNCS.EXCH.64 URZ, [UR6+0x50], UR8 ;  /* 0x0000500806ff75b2 */ /* 0x0024700008000100 */
[----:B------:R2:W1:Y:S01]  /*09e0*/  SYNCS.EXCH.64 URZ, [UR6+0x60], UR4 ;  /* 0x0000600406ff75b2 */ /* 0x0004620008000100 */
[----:B------:R2:W1:Y:S01]  /*09f0*/  SYNCS.EXCH.64 URZ, [UR6+0x58], UR8 ;  /* 0x0000580806ff75b2 */ /* 0x0004620008000100 */
[----:B------:R2:W1:Y:S02]  /*0a00*/  SYNCS.EXCH.64 URZ, [UR6+0x68], UR4 ;  /* 0x0000680406ff75b2 */ /* 0x0004640008000100 */
[----:B--2---:R-:W-:Y:S01]  /*0a10*/  NOP ;  /* 0x0000000000007918 */ /* 0x004fe20000000000 */
.L_x_12:
        /* <DEDUP_REMOVED lines=18> */
[----:B------:R2:W1:Y:S01]  /*0b40*/  SYNCS.EXCH.64 URZ, [UR4+0x90], UR6 ;  /* 0x0000900604ff75b2 */ /* 0x0004620008000100 */
[----:B------:R2:W1:Y:S01]  /*0b50*/  SYNCS.EXCH.64 URZ, [UR4+0x78], UR8 ;  /* 0x0000780804ff75b2 */ /* 0x0004620008000100 */
[----:B------:R2:W1:Y:S01]  /*0b60*/  SYNCS.EXCH.64 URZ, [UR4+0x98], UR6 ;  /* 0x0000980604ff75b2 */ /* 0x0004620008000100 */
[----:B------:R2:W1:Y:S01]  /*0b70*/  SYNCS.EXCH.64 URZ, [UR4+0x80], UR8 ;  /* 0x0000800804ff75b2 */ /* 0x0004620008000100 */
[----:B------:R2:W1:Y:S01]  /*0b80*/  SYNCS.EXCH.64 URZ, [UR4+0xa0], UR6 ;  /* 0x0000a00604ff75b2 */ /* 0x0004620008000100 */
[----:B------:R2:W1:Y:S01]  /*0b90*/  SYNCS.EXCH.64 URZ, [UR4+0x88], UR8 ;  /* 0x0000880804ff75b2 */ /* 0x0004620008000100 */
[----:B------:R2:W1:Y:S02]  /*0ba0*/  SYNCS.EXCH.64 URZ, [UR4+0xa8], UR6 ;  /* 0x0000a80604ff75b2 */ /* 0x0004640008000100 */
[----:B--2---:R-:W-:Y:S01]  /*0bb0*/  NOP ;  /* 0x0000000000007918 */ /* 0x004fe20000000000 */
.L_x_13:
[----:B------:R-:W2:Y:S01]  /*0bc0*/  SHFL.IDX PT, R2, R148, RZ, 0x1f ;  /* 0x00001fff94027589 */ /* 0x000ea200000e0000 */
[----:B------:R-:W1:Y:S01]  /*0bd0*/  S2UR UR48, SR_CgaCtaId ;  /* 0x00000000003079c3 */ /* 0x000e620000008800 */
[----:B------:R-:W-:Y:S01]  /*0be0*/  NOP ;  /* 0x0000000000007918 */ /* 0x000fe20000000000 */
[----:B--2---:R-:W-:-:S13]  /*0bf0*/  ISETP.NE.AND P0, PT, R2, 0x3, PT ;  /* 0x000000030200780c */ /* 0x004fda0003f05270 */
[----:B-1----:R-:W-:Y:S05]  /*0c00*/  @P0 BRA `(.L_x_14) ;  /* 0x0000000000340947 */ /* 0x002fea0003800000 */
[----:B------:R-:W-:Y:S01]  /*0c10*/  UMOV UR4, 0x400 ;  /* 0x0000040000047882 */ /* 0x000fe20000000000 */
[----:B------:R-:W-:Y:S01]  /*0c20*/  UMOV UR6, 0x20 ;  /* 0x0000002000067882 */ /* 0x000fe20000000000 */
[----:B------:R-:W-:Y:S02]  /*0c30*/  ULEA UR4, UR48, UR4, 0x18 ;  /* 0x0000000430047291 */ /* 0x000fe4000f8ec0ff */
[----:B------:R-:W-:-:S04]  /*0c40*/  UIADD3 UR6, UPT, UPT, -UR6, 0x100000, URZ ;  /* 0x0010000006067890 */ /* 0x000fc8000fffe1ff */
[----:B------:R-:W-:Y:S02]  /*0c50*/  USHF.L.U32 UR7, UR6, 0xb, URZ ;  /* 0x0000000b06077899 */ /* 0x000fe400080006ff */
[----:B------:R-:W-:Y:S01]  /*0c60*/  USHF.L.U32 UR6, UR6, 0x1, URZ ;  /* 0x0000000106067899 */ /* 0x000fe200080006ff */
[----:B------:R-:W-:Y:S01]  /*0c70*/  ELECT P0, URZ, PT ;  /* 0x0000000000ff782f */ /* 0x000fe20003800000 */
[----:B------:R-:W1:Y:S10]  /*0c80*/  FENCE.VIEW.ASYNC.S ;  /* 0x00000000000073c6 */ /* 0x000e740000000000 */
[----:B-1----:R1:W2:Y:S01]  /*0c90*/  SYNCS.EXCH.64 URZ, [UR4+0xb0], UR6 ;  /* 0x0000b00604ff75b2 */ /* 0x0022a20008000100 */
[----:B------:R1:W1:Y:S01]  /*0ca0*/  SYNCS.EXCH.64 URZ, [UR4+0xc0], UR6 ;  /* 0x0000c00604ff75b2 */ /* 0x0002620008000100 */
[----:B------:R1:W1:Y:S01]  /*0cb0*/  SYNCS.EXCH.64 URZ, [UR4+0xb8], UR6 ;  /* 0x0000b80604ff75b2 */ /* 0x0002620008000100 */
[----:B------:R1:W1:Y:S01]  /*0cc0*/  SYNCS.EXCH.64 URZ, [UR4+0xc8], UR6 ;  /* 0x0000c80604ff75b2 */ /* 0x0002620008000100 */
[----:B------:R-:W-:Y:S01]  /*0cd0*/  NOP ;  /* 0x0000000000007918 */ /* 0x000fe20000000000 */
.L_x_14:
[----:B-1----:R-:W1:Y:S01]  /*0ce0*/  LDCU UR4, c[0x0][0x36c] ;  /* 0x00006d80ff0477ac */ /* 0x002e620008000800 */
[----:B------:R-:W-:Y:S01]  /*0cf0*/  ISETP.NE.OR P3, PT, R0, 0x2, !P3 ;  /* 0x000000020000780c */ /* 0x000fe20005f65670 */
[----:B------:R-:W-:Y:S01]  /*0d00*/  NOP ;  /* 0x0000000000007918 */ /* 0x000fe20000000000 */
[----:B------:R-:W-:Y:S01]  /*0d10*/  LOP3.LUT R0, R142, 0x1f, RZ, 0xc0, !PT ;  /* 0x0000001f8e007812 */ /* 0x000fe200078ec0ff */
[----:B------:R-:W-:Y:S02]  /*0d20*/  UISETP.NE.AND UP4, UPT, UR22, URZ, UPT ;  /* 0x000000ff1600728c */ /* 0x000fe4000bf85270 */
[----:B-1----:R-:W-:-:S09]  /*0d30*/  UISETP.EQ.U32.AND UP5, UPT, UR4, 0x1, UPT ;  /* 0x000000010400788c */ /* 0x002fd2000bfa2070 */
[----:B------:R-:W-:Y:S05]  /*0d40*/  BRA.U !UP5, `(.L_x_15) ;  /* 0x000000010d087547 */ /* 0x000fea000b800000 */
[----:B--234-:R-:W-:Y:S01]  /*0d50*/  UCGABAR_ARV ;  /* 0x00000000000079c7 */ /* 0x01cfe20008000000 */
[----:B------:R-:W-:Y:S05]  /*0d60*/  BRA `(.L_x_16) ;  /* 0x0000000000047947 */ /* 0x000fea0003800000 */
.L_x_15:
[----:B--234-:R-:W-:Y:S01]  /*0d70*/  NOP ;  /* 0x0000000000007918 */ /* 0x01cfe20000000000 */
.L_x_16:
[----:B------:R-:W1:Y:S01]  /*0d80*/  S2UR UR7, SR_CTAID.X ;  /* 0x00000000000779c3 */ /* 0x000e620000002500 */
[----:B------:R-:W-:-:S05]  /*0d90*/  CS2R.32 R3, SR_CgaSize ;  /* 0x0000000000037805 */ /* 0x000fca0000008a00 */
[----:B------:R-:W-:-:S05]  /*0da0*/  IMAD R3, R3, -0xa0, RZ ;  /* 0xffffff6003037824 */ /* 0x000fca00078e02ff */
[----:B------:R-:W-:-:S14]  /*0db0*/  R2UR UR5, R3 ;  /* 0x00000000030572ca */ /* 0x000fdc00000e0000 */
[----:B------:R-:W2:Y:S01]  /*0dc0*/  LDCU UR5, c[0x0][UR5+0x2b0] ;  /* 0x00005600050577ac */ /* 0x000ea20008000800 */
[----:B------:R-:W-:-:S05]  /*0dd0*/  CS2R.32 R3, SR_CgaSize ;  /* 0x0000000000037805 */ /* 0x000fca0000008a00 */
[----:B------:R-:W-:-:S05]  /*0de0*/  IMAD R3, R3, -0xa0, RZ ;  /* 0xffffff6003037824 */ /* 0x000fca00078e02ff */
[----:B------:R-:W-:-:S14]  /*0df0*/  R2UR UR4, R3 ;  /* 0x00000000030472ca */ /* 0x000fdc00000e0000 */
[----:B------:R-:W3:Y:S01]  /*0e00*/  LDCU UR4, c[0x0][UR4+0x2b4] ;  /* 0x00005680040477ac */ /* 0x000ee20008000800 */
[----:B------:R-:W4:Y:S01]  /*0e10*/  S2UR UR8, SR_CTAID.Y ;  /* 0x00000000000879c3 */ /* 0x000f220000002600 */
[----:B------:R-:W3:Y:S01]  /*0e20*/  LDCU UR23, c[0x0][0xb24] ;  /* 0x00016480ff1777ac */ /* 0x000ee20008000800 */
[----:B------:R-:W-:-:S05]  /*0e30*/  CS2R.32 R3, SR_CgaSize ;  /* 0x0000000000037805 */ /* 0x000fca0000008a00 */
[----:B------:R-:W-:-:S05]  /*0e40*/  IMAD R3, R3, -0xa0, RZ ;  /* 0xffffff6003037824 */ /* 0x000fca00078e02ff */
[----:B------:R-:W-:-:S14]  /*0e50*/  R2UR UR60, R3 ;  /* 0x00000000033c72ca */ /* 0x000fdc00000e0000 */
[----:B------:R-:W3:Y:S01]  /*0e60*/  LDCU UR60, c[0x0][UR60+0x2a0] ;  /* 0x000054003c3c77ac */ /* 0x000ee20008000800 */
[----:B------:R-:W1:Y:S01]  /*0e70*/  S2UR UR36, SR_CTAID.Z ;  /* 0x00000000002479c3 */ /* 0x000e620000002700 */
[----:B------:R-:W-:-:S05]  /*0e80*/  CS2R.32 R3, SR_CgaSize ;  /* 0x0000000000037805 */ /* 0x000fca0000008a00 */
[----:B------:R-:W-:-:S05]  /*0e90*/  IMAD R3, R3, -0xa0, RZ ;  /* 0xffffff6003037824 */ /* 0x000fca00078e02ff */
[----:B------:R-:W-:-:S14]  /*0ea0*/  R2UR UR57, R3 ;  /* 0x00000000033972ca */ /* 0x000fdc00000e0000 */
[----:B------:R-:W3:Y:S01]  /*0eb0*/  LDCU UR57, c[0x0][UR57+0x2a4] ;  /* 0x00005480393977ac */ /* 0x000ee20008000800 */
[----:B------:R-:W3:Y:S01]  /*0ec0*/  LDCU UR40, c[0x0][0xb24] ;  /* 0x00016480ff2877ac */ /* 0x000ee20008000800 */
[----:B-1----:R-:W-:Y:S01]  /*0ed0*/  I2FP.F32.U32 R3, UR7 ;  /* 0x0000000700037c45 */ /* 0x002fe20008201000 */
[----:B------:R-:W1:Y:S04]  /*0ee0*/  LDCU UR26, c[0x0][0xb30] ;  /* 0x00016600ff1a77ac */ /* 0x000e680008000800 */
[----:B--2---:R-:W-:Y:S01]  /*0ef0*/  FMUL R3, R3, UR5 ;  /* 0x0000000503037c20 */ /* 0x004fe20008400000 */
[----:B------:R-:W-:Y:S01]  /*0f00*/  USHF.L.U32 UR24, UR48, 0xc, URZ ;  /* 0x0000000c30187899 */ /* 0x000fe200080006ff */
[----:B----4-:R-:W-:Y:S01]  /*0f10*/  I2FP.F32.U32 R2, UR8 ;  /* 0x0000000800027c45 */ /* 0x010fe20008201000 */
[----:B---3--:R-:W-:-:S03]  /*0f20*/  UISETP.GE.AND UP2, UPT, UR23, 0x1, UPT ;  /* 0x000000011700788c */ /* 0x008fc6000bf46270 */
[----:B------:R-:W2:Y:S01]  /*0f30*/  F2I.U32.TRUNC.NTZ R3, R3 ;  /* 0x0000000300037305 */ /* 0x000ea2000020f000 */
[----:B------:R-:W-:Y:S01]  /*0f40*/  UMOV UR46, UR7 ;  /* 0x00000007002e7c82 */ /* 0x000fe20008000000 */
[----:B------:R-:W-:Y:S01]  /*0f50*/  FMUL R2, R2, UR4 ;  /* 0x0000000402027c20 */ /* 0x000fe20008400000 */
[----:B------:R-:W-:-:S05]  /*0f60*/  UMOV UR45, UR8 ;  /* 0x00000008002d7c82 */ /* 0x000fca0008000000 */
[----:B------:R-:W3:Y:S01]  /*0f70*/  F2I.U32.TRUNC.NTZ R2, R2 ;  /* 0x0000000200027305 */ /* 0x000ee2000020f000 */
[----:B--2---:R-:W-:Y:S02]  /*0f80*/  R2UR UR4, R3 ;  /* 0x00000000030472ca */ /* 0x004fe400000e0000 */
[----:B---3--:R-:W-:Y:S02]  /*0f90*/  R2UR UR6, R2 ;  /* 0x00000000020672ca */ /* 0x008fe400000e0000 */
[----:B------:R-:W-:-:S09]  /*0fa0*/  PRMT R2, RZ, 0x7610, R2 ;  /* 0x00007610ff027816 */ /* 0x000fd20000000002 */
[----:B------:R-:W-:-:S04]  /*0fb0*/  UIADD3 UR5, UPT, UPT, -UR4, URZ, URZ ;  /* 0x000000ff04057290 */ /* 0x000fc8000fffe1ff */
[----:B------:R-:W-:Y:S02]  /*0fc0*/  UIMAD UR60, UR60, UR5, UR7 ;  /* 0x000000053c3c72a4 */ /* 0x000fe4000f8e0207 */
[----:B------:R-:W-:-:S04]  /*0fd0*/  UIADD3 UR4, UPT, UPT, -UR6, URZ, URZ ;  /* 0x000000ff06047290 */ /* 0x000fc8000fffe1ff */
[----:B------:R-:W-:Y:S01]  /*0fe0*/  UIMAD UR57, UR57, UR4, UR8 ;  /* 0x00000004393972a4 */ /* 0x000fe2000f8e0208 */
[----:B-1----:R-:W-:Y:S11]  /*0ff0*/  BRA.U UP4, `(.L_x_17) ;  /* 0x0000000104247547 */ /* 0x002ff6000b800000 */
[----:B------:R-:W-:Y:S02]  /*1000*/  UISETP.NE.AND UP0, UPT, UR57, URZ, UPT ;  /* 0x000000ff3900728c */ /* 0x000fe4000bf05270 */
[----:B------:R-:W-:Y:S02]  /*1010*/  UISETP.NE.AND UP1, UPT, UR57, 0x1, UPT ;  /* 0x000000013900788c */ /* 0x000fe4000bf25270 */
[----:B------:R-:W-:Y:S02]  /*1020*/  UISETP.EQ.OR UP0, UPT, UR60, URZ, !UP0 ;  /* 0x000000ff3c00728c */ /* 0x000fe4000c702670 */
[----:B------:R-:W-:Y:S02]  /*1030*/  USEL UR4, URZ, 0x2, UP1 ;  /* 0x00000002ff047887 */ /* 0x000fe40008800000 */
[----:B------:R-:W-:Y:S02]  /*1040*/  USEL UR5, URZ, 0x1, !UP0 ;  /* 0x00000001ff057887 */ /* 0x000fe4000c000000 */
[----:B------:R-:W-:-:S04]  /*1050*/  UISETP.NE.AND UP0, UPT, UR60, URZ, UPT ;  /* 0x000000ff3c00728c */ /* 0x000fc8000bf05270 */
[----:B------:R-:W-:-:S04]  /*1060*/  USEL UR4, UR4, 0x2, UP0 ;  /* 0x0000000204047887 */ /* 0x000fc80008000000 */
[----:B------:R-:W-:-:S06]  /*1070*/  UIADD3 UR4, UPT, UPT, UR5, UR4, URZ ;  /* 0x0000000405047290 */ /* 0x000fcc000fffe0ff */
[----:B------:R-:W-:Y:S02]  /*1080*/  MOV R2, UR4 ;  /* 0x0000000400027c02 */ /* 0x000fe40008000f00 */
.L_x_17:
[----:B------:R-:W-:Y:S05]  /*1090*/  BRA.U !UP2, `(.L_x_18) ;  /* 0x000000010ad47547 */ /* 0x000fea000b800000 */
[----:B------:R-:W1:Y:S01]  /*10a0*/  LDCU.128 UR12, c[0x0][0xb10] ;  /* 0x00016200ff0c77ac */ /* 0x000e620008000c00 */
[----:B------:R-:W2:Y:S01]  /*10b0*/  LDCU UR6, c[0x0][0x370] ;  /* 0x00006e00ff0677ac */ /* 0x000ea20008000800 */
[----:B------:R-:W3:Y:S01]  /*10c0*/  LDCU UR5, c[0x0][0x374] ;  /* 0x00006e80ff0577ac */ /* 0x000ee20008000800 */
[----:B------:R-:W4:Y:S01]  /*10d0*/  LDCU UR25, c[0x0][0xb0c] ;  /* 0x00016180ff1977ac */ /* 0x000f220008000800 */
[----:B------:R-:W4:Y:S01]  /*10e0*/  LDCU UR4, c[0x0][0xb20] ;  /* 0x00016400ff0477ac */ /* 0x000f220008000800 */
[----:B------:R-:W4:Y:S01]  /*10f0*/  LDCU.64 UR8, c[0x0][0xb28] ;  /* 0x00016500ff0877ac */ /* 0x000f220008000a00 */
[----:B-1----:R-:W-:Y:S02]  /*1100*/  UISETP.NE.AND UP0, UPT, UR14, 0x1, UPT ;  /* 0x000000010e00788c */ /* 0x002fe4000bf05270 */
[----:B---3--:R-:W-:Y:S02]  /*1110*/  UIMAD.WIDE.U32 UR10, UR5, UR15, URZ ;  /* 0x0000000f050a72a5 */ /* 0x008fe4000f8e00ff */
[----:B--2---:R-:W-:-:S02]  /*1120*/  UIMAD.WIDE.U32 UR18, UR6, UR12, URZ ;  /* 0x0000000c061272a5 */ /* 0x004fc4000f8e00ff */
[----:B----4-:R-:W-:Y:S02]  /*1130*/  UISETP.NE.AND UP1, UPT, UR25, 0x1, UPT ;  /* 0x000000011900788c */ /* 0x010fe4000bf25270 */
[----:B------:R-:W-:Y:S01]  /*1140*/  UISETP.NE.AND UP2, UPT, UR23, 0x1, UPT ;  /* 0x000000011700788c */ /* 0x000fe2000bf45270 */
[----:B------:R-:W-:Y:S02]  /*1150*/  UMOV UR10, UR11 ;  /* 0x0000000b000a7c82 */ /* 0x000fe40008000000 */
[----:B------:R-:W-:Y:S01]  /*1160*/  UMOV UR18, UR19 ;  /* 0x0000001300127c82 */ /* 0x000fe20008000000 */
[----:B------:R-:W-:Y:S02]  /*1170*/  @UP0 USHF.R.U32.HI UR5, URZ, UR4, UR10 ;  /* 0x00000004ff050299 */ /* 0x000fe4000801160a */
[----:B------:R-:W-:Y:S02]  /*1180*/  UIMAD.WIDE.U32 UR20, UR45, UR15, URZ ;  /* 0x0000000f2d1472a5 */ /* 0x000fe4000f8e00ff */
[----:B------:R-:W-:-:S02]  /*1190*/  UIMAD.WIDE.U32 UR10, UR5, UR8, URZ ;  /* 0x00000008050a72a5 */ /* 0x000fc4000f8e00ff */
[----:B------:R-:W-:Y:S02]  /*11a0*/  @UP1 USHF.R.U32.HI UR6, URZ, UR13, UR18 ;  /* 0x0000000dff061299 */ /* 0x000fe40008011612 */
[----:B------:R-:W-:Y:S02]  /*11b0*/  UIMAD.WIDE.U32 UR16, UR46, UR12, URZ ;  /* 0x0000000c2e1072a5 */ /* 0x000fe4000f8e00ff */
[----:B------:R-:W-:Y:S01]  /*11c0*/  UIMAD.WIDE.U32 UR18, UR6, UR8, URZ ;  /* 0x00000008061272a5 */ /* 0x000fe2000f8e00ff */
[----:B------:R-:W-:Y:S01]  /*11d0*/  UMOV UR20, UR21 ;  /* 0x0000001500147c82 */ /* 0x000fe20008000000 */
[----:B------:R-:W-:Y:S01]  /*11e0*/  UMOV UR10, UR11 ;  /* 0x0000000b000a7c82 */ /* 0x000fe20008000000 */
[----:B------:R-:W-:Y:S02]  /*11f0*/  USHF.R.U32.HI UR20, URZ, UR4, UR20 ;  /* 0x00000004ff147299 */ /* 0x000fe40008011614 */
[----:B------:R-:W-:Y:S02]  /*1200*/  @UP2 USHF.R.U32.HI UR5, URZ, UR9, UR10 ;  /* 0x00000009ff052299 */ /* 0x000fe4000801160a */
[----:B------:R-:W-:Y:S01]  /*1210*/  UMOV UR7, UR19 ;  /* 0x0000001300077c82 */ /* 0x000fe20008000000 */
[----:B------:R-:W-:Y:S01]  /*1220*/  UMOV UR16, UR17 ;  /* 0x0000001100107c82 */ /* 0x000fe20008000000 */
[----:B------:R-:W-:-:S02]  /*1230*/  @UP2 USHF.R.U32.HI UR6, URZ, UR9, UR7 ;  /* 0x00000009ff062299 */ /* 0x000fc40008011607 */
[----:B------:R-:W-:Y:S02]  /*1240*/  USHF.R.U32.HI UR13, URZ, UR13, UR16 ;  /* 0x0000000dff0d7299 */ /* 0x000fe40008011610 */
[----:B------:R-:W-:Y:S02]  /*1250*/  USEL UR4, UR45, UR20, !UP0 ;  /* 0x000000142d047287 */ /* 0x000fe4000c000000 */
[----:B------:R-:W-:Y:S02]  /*1260*/  UIMAD UR7, UR5, UR23, URZ ;  /* 0x00000017050772a4 */ /* 0x000fe4000f8e02ff */
[----:B------:R-:W-:Y:S02]  /*1270*/  USEL UR5, UR46, UR13, !UP1 ;  /* 0x0000000d2e057287 */ /* 0x000fe4000c800000 */
[----:B------:R-:W-:Y:S02]  /*1280*/  UIMAD UR12, UR6, UR23, URZ ;  /* 0x00000017060c72a4 */ /* 0x000fe4000f8e02ff */
[----:B------:R-:W-:-:S02]  /*1290*/  UISETP.GE.AND UP0, UPT, UR4, UR7, UPT ;  /* 0x000000070400728c */ /* 0x000fc4000bf06270 */
[----:B------:R-:W-:Y:S02]  /*12a0*/  UIMAD.WIDE.U32 UR10, UR4, UR8, URZ ;  /* 0x00000008040a72a5 */ /* 0x000fe4000f8e00ff */
[----:B------:R-:W-:Y:S02]  /*12b0*/  UISETP.GE.OR UP0, UPT, UR5, UR12, UP0 ;  /* 0x0000000c0500728c */ /* 0x000fe40008706670 */
[----:B------:R-:W-:Y:S02]  /*12c0*/  UIMAD.WIDE.U32 UR12, UR5, UR8, URZ ;  /* 0x00000008050c72a5 */ /* 0x000fe4000f8e00ff */
[----:B------:R-:W-:Y:S01]  /*12d0*/  UIADD3 UR10, UPT, UPT, -UR4, URZ, URZ ;  /* 0x000000ff040a7290 */ /* 0x000fe2000fffe1ff */
[----:B------:R-:W-:Y:S01]  /*12e0*/  UMOV UR8, UR11 ;  /* 0x0000000b00087c82 */ /* 0x000fe20008000000 */
[----:B------:R-:W-:Y:S02]  /*12f0*/  UIADD3 UR11, UPT, UPT, -UR5, URZ, URZ ;  /* 0x000000ff050b7290 */ /* 0x000fe4000fffe1ff */
[----:B------:R-:W-:-:S03]  /*1300*/  USHF.R.U32.HI UR8, URZ, UR9, UR8 ;  /* 0x00000009ff087299 */ /* 0x000fc60008011608 */
[----:B------:R-:W-:Y:S01]  /*1310*/  @!UP0 UMOV UR7, UR13 ;  /* 0x0000000d00078c82 */ /* 0x000fe20008000000 */
[----:B------:R-:W-:Y:S02]  /*1320*/  UIMAD UR45, UR14, UR10, UR45 ;  /* 0x0000000a0e2d72a4 */ /* 0x000fe4000f8e022d */
[----:B------:R-:W-:Y:S02]  /*1330*/  USEL UR8, UR4, UR8, !UP2 ;  /* 0x0000000804087287 */ /* 0x000fe4000d000000 */
[----:B------:R-:W-:Y:S02]  /*1340*/  @!UP0 USHF.R.U32.HI UR7, URZ, UR9, UR7 ;  /* 0x00000009ff078299 */ /* 0x000fe40008011607 */
[----:B------:R-:W-:Y:S02]  /*1350*/  UIADD3 UR9, UPT, UPT, -UR8, URZ, URZ ;  /* 0x000000ff08097290 */ /* 0x000fe4000fffe1ff */
[----:B------:R-:W-:Y:S02]  /*1360*/  @!UP0 USEL UR7, UR5, UR7, !UP2 ;  /* 0x0000000705078287 */ /* 0x000fe4000d000000 */
[----:B------:R-:W-:-:S02]  /*1370*/  UIMAD UR9, UR23, UR9, UR4 ;  /* 0x00000009170972a4 */ /* 0x000fc4000f8e0204 */
[----:B------:R-:W-:Y:S02]  /*1380*/  @!UP0 UIADD3 UR8, UPT, UPT, UR8, -UR7, URZ ;  /* 0x8000000708088290 */ /* 0x000fe4000fffe0ff */
[----:B------:R-:W-:Y:S02]  /*1390*/  @!UP0 UIMAD UR6, UR9, UR6, UR7 ;  /* 0x00000006090682a4 */ /* 0x000fe4000f8e0207 */
[----:B------:R-:W-:Y:S02]  /*13a0*/  @!UP0 UIMAD UR4, UR8, UR23, UR5 ;  /* 0x00000017080482a4 */ /* 0x000fe4000f8e0205 */
[----:B------:R-:W-:Y:S02]  /*13b0*/  UIMAD UR46, UR25, UR11, UR46 ;  /* 0x0000000b192e72a4 */ /* 0x000fe4000f8e022e */
[----:B------:R-:W-:Y:S01]  /*13c0*/  UIMAD UR45, UR4, UR14, UR45 ;  /* 0x0000000e042d72a4 */ /* 0x000fe2000f8e022d */
[----:B------:R-:W-:Y:S02]  /*13d0*/  @!UP0 UMOV UR5, UR6 ;  /* 0x0000000600058c82 */ /* 0x000fe40008000000 */
[----:B------:R-:W-:-:S12]  /*13e0*/  UIMAD UR46, UR5, UR25, UR46 ;  /* 0x00000019052e72a4 */ /* 0x000fd8000f8e022e */
.L_x_18:
[----:B------:R-:W-:Y:S02]  /*13f0*/  UISETP.NE.AND UP1, UPT, UR26, 0x1, UPT ;  /* 0x000000011a00788c */ /* 0x000fe4000bf25270 */
[----:B------:R-:W-:Y:S02]  /*1400*/  UISETP.NE.AND UP0, UPT, UR22, 0x2, UPT ;  /* 0x000000021600788c */ /* 0x000fe4000bf05270 */
[----:B------:R-:W-:-:S05]  /*1410*/  ULOP3.LUT UR24, UR24, 0x1000, URZ, 0xc0, !UPT ;  /* 0x0000100018187892 */ /* 0x000fca000f8ec0ff */
[----:B------:R-:W-:Y:S07]  /*1420*/  BRA.U UP1, `(.L_x_19) ;  /* 0x0000000101447547 */ /* 0x000fee000b800000 */
[----:B------:R-:W1:Y:S01]  /*1430*/  LDCU.128 UR8, c[0x0][0xb10] ;  /* 0x00016200ff0877ac */ /* 0x000e620008000c00 */
[----:B------:R-:W2:Y:S01]  /*1440*/  LDCU UR12, c[0x0][0xb0c] ;  /* 0x00016180ff0c77ac */ /* 0x000ea20008000800 */
[----:B------:R-:W3:Y:S01]  /*1450*/  LDCU UR13, c[0x0][0xb20] ;  /* 0x00016400ff0d77ac */ /* 0x000ee20008000800 */
[----:B-1----:R-:W-:Y:S02]  /*1460*/  UIMAD.WIDE.U32 UR6, UR46, UR8, URZ ;  /* 0x000000082e0672a5 */ /* 0x002fe4000f8e00ff */
[----:B------:R-:W-:Y:S02]  /*1470*/  UIMAD.WIDE.U32 UR4, UR45, UR11, URZ ;  /* 0x0000000b2d0472a5 */ /* 0x000fe4000f8e00ff */
[----:B--2---:R-:W-:Y:S02]  /*1480*/  UISETP.NE.AND UP2, UPT, UR12, 0x1, UPT ;  /* 0x000000010c00788c */ /* 0x004fe4000bf45270 */
[----:B------:R-:W-:Y:S01]  /*1490*/  UISETP.NE.AND UP1, UPT, UR10, 0x1, UPT ;  /* 0x000000010a00788c */ /* 0x000fe2000bf25270 */
[----:B------:R-:W-:-:S02]  /*14a0*/  UMOV UR6, UR7 ;  /* 0x0000000700067c82 */ /* 0x000fc40008000000 */
[----:B------:R-:W-:Y:S01]  /*14b0*/  UMOV UR4, UR5 ;  /* 0x0000000500047c82 */ /* 0x000fe20008000000 */
[----:B------:R-:W-:Y:S02]  /*14c0*/  USHF.R.U32.HI UR6, URZ, UR9, UR6 ;  /* 0x00000009ff067299 */ /* 0x000fe40008011606 */
[----:B---3--:R-:W-:Y:S02]  /*14d0*/  USHF.R.U32.HI UR4, URZ, UR13, UR4 ;  /* 0x0000000dff047299 */ /* 0x008fe40008011604 */
[----:B------:R-:W-:Y:S02]  /*14e0*/  USEL UR5, UR46, UR6, !UP2 ;  /* 0x000000062e057287 */ /* 0x000fe4000d000000 */
[----:B------:R-:W-:-:S04]  /*14f0*/  USEL UR4, UR45, UR4, !UP1 ;  /* 0x000000042d047287 */ /* 0x000fc8000c800000 */
[----:B------:R-:W-:Y:S02]  /*1500*/  UIADD3 UR6, UPT, UPT, UR5, -UR4, URZ ;  /* 0x8000000405067290 */ /* 0x000fe4000fffe0ff */
[----:B------:R-:W-:Y:S02]  /*1510*/  UIADD3 UR4, UPT, UPT, -UR5, UR4, URZ ;  /* 0x0000000405047290 */ /* 0x000fe4000fffe1ff */
[----:B------:R-:W-:Y:S02]  /*1520*/  UIMAD UR45, UR6, UR10, UR45 ;  /* 0x0000000a062d72a4 */ /* 0x000fe4000f8e022d */
[----:B------:R-:W-:-:S12]  /*1530*/  UIMAD UR46, UR4, UR12, UR46 ;  /* 0x0000000c042e72a4 */ /* 0x000fd8000f8e022e */
.L_x_19:
[----:B------:R-:W-:Y:S05]  /*1540*/  BRA.U !UP5, `(.L_x_20) ;  /* 0x000000010d0c7547 */ /* 0x000fea000b800000 */
[----:B------:R-:W-:Y:S01]  /*1550*/  UCGABAR_WAIT ;  /* 0x0000000000007dc7 */ /* 0x000fe20008000000 */
[----:B------:R-:W-:Y:S01]  /*1560*/  CCTL.IVALL ;  /* 0x00000000ff00798f */ /* 0x000fe20002000000 */
[----:B------:R-:W-:Y:S05]  /*1570*/  BRA `(.L_x_21) ;  /* 0x0000000000047947 */ /* 0x000fea0003800000 */
.L_x_20:
[----:B------:R-:W-:Y:S06]  /*1580*/  BAR.SYNC.DEFER_BLOCKING 0x0 ;  /* 0x0000000000007b1d */ /* 0x000fec0000010000 */
.L_x_21:
[----:B------:R-:W-:Y:S05]  /*1590*/  BRA.U UP0, `(.L_x_22) ;  /* 0x0000001100987547 */ /* 0x000fea000b800000 */
[----:B------:R-:W1:Y:S01]  /*15a0*/  LDCU UR6, c[0x0][0x38c] ;  /* 0x00007180ff0677ac */ /* 0x000e620008000800 */
[----:B------:R-:W-:Y:S01]  /*15b0*/  PLOP3.LUT P1, PT, PT, PT, UP3, 0x80, 0x8 ;  /* 0x000000000008781c */ /* 0x000fe20003f2f038 */
[----:B------:R-:W-:Y:S01]  /*15c0*/  IMAD.MOV.U32 R12, RZ, RZ, 0x1 ;  /* 0x00000001ff0c7424 */ /* 0x000fe200078e00ff */
[----:B------:R-:W-:Y:S01]  /*15d0*/  ISETP.EQ.OR P2, PT, R0, RZ, P3 ;  /* 0x000000ff0000720c */ /* 0x000fe20001f42670 */
[----:B------:R-:W-:Y:S01]  /*15e0*/  UISETP.NE.AND UP1, UPT, UR22, URZ, UPT ;  /* 0x000000ff1600728c */ /* 0x000fe2000bf25270 */
[----:B------:R-:W-:Y:S02]  /*15f0*/  PLOP3.LUT P1, PT, P1, PT, PT, 0x8, 0x80 ;  /* 0x000000000080781c */ /* 0x000fe40000f2e170 */
[----:B------:R-:W-:Y:S01]  /*1600*/  CS2R R10, SRZ ;  /* 0x00000000000a7805 */ /* 0x000fe2000001ff00 */
[----:B------:R-:W-:Y:S01]  /*1610*/  IMAD.MOV.U32 R9, RZ, RZ, RZ ;  /* 0x000000ffff097224 */ /* 0x000fe200078e00ff */
[----:B------:R-:W2:Y:S01]  /*1620*/  LDCU UR39, c[0x0][0x370] ;  /* 0x00006e00ff2777ac */ /* 0x000ea20008000800 */
[----:B------:R-:W-:Y:S01]  /*1630*/  IMAD.MOV.U32 R8, RZ, RZ, 0x1 ;  /* 0x00000001ff087424 */ /* 0x000fe200078e00ff */
[----:B------:R-:W3:Y:S01]  /*1640*/  LDCU.64 UR28, c[0x0][0x348] ;  /* 0x00006900ff1c77ac */ /* 0x000ee20008000a00 */
[----:B------:R-:W-:-:S02]  /*1650*/  USHF.R.U32.HI UR44, URZ, 0x6, UR24 ;  /* 0x00000006ff2c7899 */ /* 0x000fc40008011618 */
[----:B-1----:R-:W-:Y:S02]  /*1660*/  UIADD3 UR5, UPT, UPT, UR6, 0x3f, URZ ;  /* 0x0000003f06057890 */ /* 0x002fe4000fffe0ff */
[----:B------:R-:W-:Y:S02]  /*1670*/  UIADD3 UR47, UPT, UPT, UR6, 0x7e, URZ ;  /* 0x0000007e062f7890 */ /* 0x000fe4000fffe0ff */
[----:B------:R-:W-:Y:S01]  /*1680*/  USHF.R.S32.HI UR4, URZ, 0x1f, UR5 ;  /* 0x0000001fff047899 */ /* 0x000fe20008011405 */
[----:B------:R-:W1:Y:S03]  /*1690*/  LDCU UR38, c[0x0][0x374] ;  /* 0x00006e80ff2677ac */ /* 0x000e660008000800 */
[----:B------:R-:W-:Y:S02]  /*16a0*/  ULEA.HI UR4, UR4, UR5, URZ, 0x6 ;  /* 0x0000000504047291 */ /* 0x000fe4000f8f30ff */
[----:B------:R-:W-:-:S02]  /*16b0*/  USEL UR25, UR34, 0x2, UP1 ;  /* 0x0000000222197887 */ /* 0x000fc40008800000 */
[----:B------:R-:W-:Y:S02]  /*16c0*/  USHF.R.S32.HI UR42, URZ, 0x6, UR4 ;  /* 0x00000006ff2a7899 */ /* 0x000fe40008011404 */
[----:B------:R-:W-:Y:S02]  /*16d0*/  UIADD3 UR4, UPT, UPT, UR6, -0x1, URZ ;  /* 0xffffffff06047890 */ /* 0x000fe4000fffe0ff */
[----:B------:R-:W-:Y:S02]  /*16e0*/  UISETP.LT.U32.AND UP0, UPT, UR42, 0x3, UPT ;  /* 0x000000032a00788c */ /* 0x000fe4000bf01070 */
[----:B------:R-:W-:Y:S02]  /*16f0*/  UISETP.GE.U32.AND UP2, UPT, UR4, -0x7f, UPT ;  /* 0xffffff810400788c */ /* 0x000fe4000bf46070 */
[----:B------:R-:W-:Y:S01]  /*1700*/  USEL UR41, UR42, 0x3, UP0 ;  /* 0x000000032a297887 */ /* 0x000fe20008000000 */
[----:B------:R-:W-:-:S03]  /*1710*/  UMOV UR5, URZ ;  /* 0x000000ff00057c82 */ /* 0x000fc60008000000 */
[----:B------:R-:W-:Y:S02]  /*1720*/  UIADD3 UR21, UPT, UPT, UR41, -0x1, URZ ;  /* 0xffffffff29157890 */ /* 0x000fe4000fffe0ff */
[----:B------:R-:W-:-:S03]  /*1730*/  UIADD3 UR43, UPT, UPT, UR42, -UR41, URZ ;  /* 0x800000292a2b7290 */ /* 0x000fc6000fffe0ff */
[----:B------:R-:W-:-:S04]  /*1740*/  @UP2 UIADD3 UR21, UPT, UPT, UR41, URZ, URZ ;  /* 0x000000ff29152290 */ /* 0x000fc8000fffe0ff */
[----:B-123--:R-:W-:-:S12]  /*1750*/  UIADD3 UR21, UPT, UPT, UR21, 0x1, URZ ;  /* 0x0000000115157890 */ /* 0x00efd8000fffe0ff */
.L_x_42:
[----:B------:R-:W-:Y:S01]  /*1760*/  UISETP.NE.AND UP0, UPT, UR48, URZ, UPT ;  /* 0x000000ff3000728c */ /* 0x000fe2000bf05270 */
[----:B------:R-:W1:Y:S08]  /*1770*/  S2UR UR48, SR_CgaCtaId ;  /* 0x00000000003079c3 */ /* 0x000e700000008800 */
[----:B------:R-:W-:Y:S05]  /*1780*/  BRA.U UP0, `(.L_x_23) ;  /* 0x0000000100347547 */ /* 0x000fea000b800000 */
[----:B------:R-:W2:Y:S01]  /*1790*/  S2R R0, SR_CgaCtaId ;  /* 0x0000000000007919 */ /* 0x000ea20000008800 */
[----:B------:R-:W-:-:S04]  /*17a0*/  MOV R2, 0x400 ;  /* 0x0000040000027802 */ /* 0x000fc80000000f00 */
[----:B--2---:R-:W-:Y:S02]  /*17b0*/  LEA R0, R0, R2, 0x18 ;  /* 0x0000000200007211 */ /* 0x004fe400078ec0ff */
[----:B------:R-:W-:-:S03]  /*17c0*/  SHF.L.U32 R2, R8, 0x1f, RZ ;  /* 0x0000001f08027819 */ /* 0x000fc600000006ff */
[----:B------:R-:W-:-:S04]  /*17d0*/  IMAD R0, R9, 0x8, R0 ;  /* 0x0000000809007824 */ /* 0x000fc800078e0200 */
[----:B------:R-:W2:Y:S02]  /*17e0*/  SYNCS.PHASECHK.TRANS64.TRYWAIT P0, [R0+URZ+0xc0], R2 ;  /* 0x0000c002000075a7 */ /* 0x000ea400080011ff */
[----:B--2---:R-:W-:Y:S05]  /*17f0*/  @!P0 BRA `(.L_x_24) ;  /* 0x0000005400c88947 */ /* 0x004fea0003800000 */
.L_x_101:
[----:B------:R-:W-:Y:S01]  /*1800*/  VIADD R9, R9, 0x1 ;  /* 0x0000000109097836 */ /* 0x000fe20000000000 */
[----:B------:R2:W-:Y:S04]  /*1810*/  SYNCS.ARRIVE.TRANS64.A1T0 RZ, [R0+URZ+0xb0], RZ ;  /* 0x0000b0ff00ff79a7 */ /* 0x0005e800081000ff */
[----:B------:R-:W-:-:S04]  /*1820*/  ISETP.NE.AND P0, PT, R9, 0x2, PT ;  /* 0x000000020900780c */ /* 0x000fc80003f05270 */
[----:B------:R-:W-:Y:S02]  /*1830*/  SEL R9, R9, RZ, P0 ;  /* 0x000000ff09097207 */ /* 0x000fe40000000000 */
[----:B--2---:R-:W-:-:S04]  /*1840*/  SEL R0, RZ, 0x1, P0 ;  /* 0x00000001ff007807 */ /* 0x004fc80000000000 */
[----:B------:R-:W-:-:S07]  /*1850*/  LOP3.LUT R8, R8, R0, RZ, 0x3c, !PT ;  /* 0x0000000008087212 */ /* 0x000fce00078e3cff */
.L_x_23:
[----:B------:R-:W-:Y:S01]  /*1860*/  UMOV UR6, 0x400 ;  /* 0x0000040000067882 */ /* 0x000fe20000000000 */
[----:B------:R-:W-:Y:S01]  /*1870*/  SHF.L.U32 R0, R12, 0x1f, RZ ;  /* 0x0000001f0c007819 */ /* 0x000fe200000006ff */
[----:B-1----:R-:W-:Y:S02]  /*1880*/  ULEA UR6, UR48, UR6, 0x18 ;  /* 0x0000000630067291 */ /* 0x002fe4000f8ec0ff */
[----:B------:R-:W-:Y:S02]  /*1890*/  UISETP.GE.U32.AND UP0, UPT, UR47, 0x7f, UPT ;  /* 0x0000007f2f00788c */ /* 0x000fe4000bf06070 */
[----:B------:R-:W-:Y:S02]  /*18a0*/  ULEA UR4, UR5, UR6, 0x3 ;  /* 0x0000000605047291 */ /* 0x000fe4000f8e18ff */
[----:B------:R-:W-:Y:S02]  /*18b0*/  USHF.L.U32 UR11, UR45, 0x6, URZ ;  /* 0x000000062d0b7899 */ /* 0x000fe400080006ff */
[----:B------:R-:W-:Y:S01]  /*18c0*/  ULEA UR35, UR46, UR44, 0x7 ;  /* 0x0000002c2e237291 */ /* 0x000fe2000f8e38ff */
[----:B------:R-:W-:-:S04]  /*18d0*/  UMOV UR13, URZ ;  /* 0x000000ff000d7c82 */ /* 0x000fc80008000000 */
[----:B------:R1:W2:Y:S01]  /*18e0*/  SYNCS.PHASECHK.TRANS64.TRYWAIT P0, [UR4+0x18], R0 ;  /* 0x00001800ff0075a7 */ /* 0x0002a20008001104 */
[----:B------:R-:W-:Y:S06]  /*18f0*/  BRA.U !UP0, `(.L_x_25) ;  /* 0x0000000108bc7547 */ /* 0x000fec000b800000 */
[----:B------:R-:W-:Y:S01]  /*1900*/  UMOV UR7, URZ ;  /* 0x000000ff00077c82 */ /* 0x000fe20008000000 */
[----:B------:R-:W-:-:S05]  /*1910*/  UMOV UR4, UR5 ;  /* 0x0000000500047c82 */ /* 0x000fca0008000000 */
.L_x_31:
[----:B------:R-:W-:Y:S01]  /*1920*/  ULEA UR33, UR4, UR6, 0x3 ;  /* 0x0000000604217291 */ /* 0x000fe2000f8e18ff */
[----:B--2---:R-:W-:Y:S01]  /*1930*/  @!P3 MOV R2, 0x3000 ;  /* 0x000030000002b802 */ /* 0x004fe20000000f00 */
[----:B--2-4-:R-:W-:Y:S10]  /*1940*/  @P0 BRA `(.L_x_26) ;  /* 0x00000000000c0947 */ /* 0x014ff40003800000 */
[----:B------:R-:W-:-:S04]  /*1950*/  SHF.L.U32 R3, R12, 0x1f, RZ ;  /* 0x0000001f0c037819 */ /* 0x000fc800000006ff */
[----:B------:R-:W2:Y:S02]  /*1960*/  SYNCS.PHASECHK.TRANS64.TRYWAIT P0, [UR33+0x18], R3 ;  /* 0x00001803ff0075a7 */ /* 0x000ea40008001121 */
[----:B--2---:R-:W-:Y:S05]  /*1970*/  @!P0 BRA `(.L_x_27) ;  /* 0x00000054007c8947 */ /* 0x004fea0003800000 */
.L_x_26:
[----:B------:R2:W-:Y:S01]  /*1980*/  @!P3 SYNCS.ARRIVE.TRANS64 RZ, [UR33], R2 ;  /* 0x00000002ffffb9a7 */ /* 0x0005e20008000021 */
[----:B------:R-:W-:-:S04]  /*1990*/  ULOP3.LUT UR5, UR25, 0x2, URZ, 0xfc, !UPT ;  /* 0x0000000219057892 */ /* 0x000fc8000f8efcff */
[----:B------:R-:W-:-:S09]  /*19a0*/  UISETP.NE.AND UP0, UPT, UR5, 0x2, UPT ;  /* 0x000000020500788c */ /* 0x000fd2000bf05270 */
[----:B------:R-:W-:Y:S05]  /*19b0*/  BRA.U UP0, `(.L_x_28) ;  /* 0x0000000100047547 */ /* 0x000fea000b800000 */
[----:B------:R-:W-:Y:S05]  /*19c0*/  BPT.TRAP 0x1 ;  /* 0x000000040000795c */ /* 0x000fea0000300000 */
.L_x_28:
[----:B------:R-:W-:Y:S04]  /*19d0*/  BSSY.RECONVERGENT B0, `(.L_x_29) ;  /* 0x0000003000007945 */ /* 0x000fe80003800200 */
[----:B------:R-:W-:Y:S05]  /*19e0*/  @P2 BRA `(.L_x_30) ;  /* 0x0000000000042947 */ /* 0x000fea0003800000 */
[----:B------:R-:W-:Y:S05]  /*19f0*/  BPT.TRAP 0x1 ;  /* 0x000000040000795c */ /* 0x000fea0000300000 */
.L_x_30:
[----:B------:R-:W-:Y:S05]  /*1a00*/  BSYNC.RECONVERGENT B0 ;  /* 0x0000000000007941 */ /* 0x000fea0003800200 */
.L_x_29:
[----:B------:R-:W-:Y:S02]  /*1a10*/  UIADD3 UR5, UPT, UPT, UR4, 0x1, URZ ;  /* 0x0000000104057890 */ /* 0x000fe4000fffe0ff */
[----:B------:R-:W-:Y:S02]  /*1a20*/  ULEA UR32, UR4, UR24, 0xd ;  /* 0x0000001804207291 */ /* 0x000fe4000f8e68ff */
[----:B------:R-:W-:Y:S02]  /*1a30*/  UISETP.NE.AND UP0, UPT, UR5, 0x3, UPT ;  /* 0x000000030500788c */ /* 0x000fe4000bf05270 */
[----:B------:R-:W-:Y:S02]  /*1a40*/  UIADD3 UR16, UP1, UPT, UR28, 0x80, URZ ;  /* 0x000000801c107890 */ /* 0x000fe4000ff3e0ff */
[----:B------:R-:W-:Y:S02]  /*1a50*/  USEL UR9, URZ, 0x1, UP0 ;  /* 0x00000001ff097887 */ /* 0x000fe40008000000 */
[----:B------:R-:W-:-:S02]  /*1a60*/  USEL UR5, UR5, URZ, UP0 ;  /* 0x000000ff05057287 */ /* 0x000fc40008000000 */
[----:B------:R-:W-:Y:S02]  /*1a70*/  UIADD3 UR14, UP0, UPT, UR28, 0x180, URZ ;  /* 0x000001801c0e7890 */ /* 0x000fe4000ff1e0ff */
[----:B------:R-:W-:Y:S01]  /*1a80*/  ULEA UR8, UR5, UR6, 0x3 ;  /* 0x0000000605087291 */ /* 0x000fe2000f8e18ff */
[----:B------:R-:W-:Y:S01]  /*1a90*/  LOP3.LUT R12, R12, UR9, RZ, 0x3c, !PT ;  /* 0x000000090c0c7c12 */ /* 0x000fe2000f8e3cff */
[----:B------:R-:W-:Y:S02]  /*1aa0*/  USHF.L.U32 UR34, UR7, 0x6, URZ ;  /* 0x0000000607227899 */ /* 0x000fe400080006ff */
[----:B------:R-:W-:Y:S01]  /*1ab0*/  UIADD3.X UR17, UPT, UPT, URZ, UR29, URZ, UP1, !UPT ;  /* 0x0000001dff117290 */ /* 0x000fe20008ffe4ff */
[----:B-1----:R-:W-:Y:S01]  /*1ac0*/  SHF.L.U32 R0, R12, 0x1f, RZ ;  /* 0x0000001f0c007819 */ /* 0x002fe200000006ff */
[----:B------:R-:W-:Y:S02]  /*1ad0*/  UIADD3 UR32, UPT, UPT, UR6, 0x4400, UR32 ;  /* 0x0000440006207890 */ /* 0x000fe4000fffe020 */
[----:B------:R-:W-:Y:S01]  /*1ae0*/  UIADD3.X UR15, UPT, UPT, URZ, UR29, URZ, UP0, !UPT ;  /* 0x0000001dff0f7290 */ /* 0x000fe200087fe4ff */
[----:B------:R3:W4:Y:S01]  /*1af0*/  SYNCS.PHASECHK.TRANS64.TRYWAIT P0, [UR8+0x18], R0 ;  /* 0x00001800ff0075a7 */ /* 0x0007220008001108 */
[----:B------:R-:W-:Y:S01]  /*1b00*/  ULEA UR8, UR4, UR6, 0xc ;  /* 0x0000000604087291 */ /* 0x000fe2000f8e60ff */
[----:B------:R-:W-:Y:S01]  /*1b10*/  UMOV UR13, 0x30000 ;  /* 0x00030000000d7882 */ /* 0x000fe20000000000 */
[----:B------:R-:W-:-:S02]  /*1b20*/  UMOV UR18, 0x0 ;  /* 0x0000000000127882 */ /* 0x000fc40000000000 */
[----:B------:R-:W-:Y:S01]  /*1b30*/  UIADD3 UR8, UPT, UPT, UR8, 0xa400, URZ ;  /* 0x0000a40008087890 */ /* 0x000fe2000fffe0ff */
[----:B------:R-:W-:Y:S01]  /*1b40*/  UMOV UR19, 0x10000000 ;  /* 0x1000000000137882 */ /* 0x000fe20000000000 */
[----:B------:R-:W-:Y:S01]  /*1b50*/  UMOV UR12, UR36 ;  /* 0x00000024000c7c82 */ /* 0x000fe20008000000 */
[----:B------:R-:W-:Y:S01]  /*1b60*/  UMOV UR9, UR33 ;  /* 0x0000002100097c82 */ /* 0x000fe20008000000 */
[----:B------:R-:W-:Y:S01]  /*1b70*/  UMOV UR10, UR34 ;  /* 0x00000022000a7c82 */ /* 0x000fe20008000000 */
[----:B------:R1:W-:Y:S01]  /*1b80*/  UTMALDG.3D.MULTICAST [UR32], [UR16], UR13, desc[UR18] ;  /* 0x00001220100073b4 */ /* 0x0003e2000801180d */
[----:B------:R-:W-:Y:S01]  /*1b90*/  UIADD3 UR7, UPT, UPT, UR7, 0x1, URZ ;  /* 0x0000000107077890 */ /* 0x000fe2000fffe0ff */
[----:B------:R-:W-:-:S03]  /*1ba0*/  UMOV UR4, UR5 ;  /* 0x0000000500047c82 */ /* 0x000fc60008000000 */
[----:B------:R-:W-:Y:S01]  /*1bb0*/  UISETP.NE.AND UP0, UPT, UR7, UR21, UPT ;  /* 0x000000150700728c */ /* 0x000fe2000bf05270 */
[----:B------:R3:W-:Y:S01]  /*1bc0*/  UTMALDG.3D [UR8], [UR14], desc[UR18] ;  /* 0x000012080e0075b4 */ /* 0x0007e20008011000 */
[----:B-1----:R-:W-:-:S07]  /*1bd0*/  UMOV UR13, UR21 ;  /* 0x00000015000d7c82 */ /* 0x002fce0008000000 */
[----:B---3--:R-:W-:Y:S05]  /*1be0*/  BRA.U UP0, `(.L_x_31) ;  /* 0xfffffffd004c7547 */ /* 0x008fea000b83ffff */
.L_x_25:
[----:B------:R-:W-:Y:S01]  /*1bf0*/  ULEA UR4, UR5, UR6, 0x3 ;  /* 0x0000000605047291 */ /* 0x000fe2000f8e18ff */
[----:B-1----:R-:W-:Y:S01]  /*1c00*/  SHF.L.U32 R0, R12, 0x1f, RZ ;  /* 0x0000001f0c007819 */ /* 0x002fe200000006ff */
[----:B------:R-:W-:Y:S01]  /*1c10*/  @!P1 SYNCS.ARRIVE.TRANS64.A1T0 RZ, [UR6+0x48], RZ ;  /* 0x000048ffffff99a7 */ /* 0x000fe20008100006 */
[----:B------:R-:W-:-:S06]  /*1c20*/  UISETP.GT.AND UP0, UPT, UR42, UR41, UPT ;  /* 0x000000292a00728c */ /* 0x000fcc000bf04270 */
[----:B--2-4-:R1:W2:Y:S03]  /*1c30*/  SYNCS.PHASECHK.TRANS64.TRYWAIT P0, [UR4+0x18], R0 ;  /* 0x00001800ff0075a7 */ /* 0x0142a60008001104 */
[----:B------:R-:W-:Y:S05]  /*1c40*/  BRA.U !UP0, `(.L_x_32) ;  /* 0x0000000108c07547 */ /* 0x000fea000b800000 */
[----:B------:R-:W-:Y:S01]  /*1c50*/  UIADD3 UR26, UPT, UPT, UR43, UR13, URZ ;  /* 0x0000000d2b1a7290 */ /* 0x000fe2000fffe0ff */
[----:B------:R-:W-:-:S11]  /*1c60*/  UMOV UR4, UR5 ;  /* 0x0000000500047c82 */ /* 0x000fd60008000000 */
.L_x_38:
[----:B------:R-:W-:Y:S01]  /*1c70*/  ULEA UR17, UR4, UR6, 0x3 ;  /* 0x0000000604117291 */ /* 0x000fe2000f8e18ff */
[----:B--2---:R-:W-:Y:S01]  /*1c80*/  @!P3 MOV R2, 0x3000 ;  /* 0x000030000002b802 */ /* 0x004fe20000000f00 */
[----:B--2-4-:R-:W-:Y:S10]  /*1c90*/  @P0 BRA `(.L_x_33) ;  /* 0x00000000000c0947 */ /* 0x014ff40003800000 */
[----:B------:R-:W-:-:S04]  /*1ca0*/  SHF.L.U32 R3, R12, 0x1f, RZ ;  /* 0x0000001f0c037819 */ /* 0x000fc800000006ff */
[----:B------:R-:W2:Y:S02]  /*1cb0*/  SYNCS.PHASECHK.TRANS64.TRYWAIT P0, [UR17+0x18], R3 ;  /* 0x00001803ff0075a7 */ /* 0x000ea40008001111 */
[----:B--2---:R-:W-:Y:S05]  /*1cc0*/  @!P0 BRA `(.L_x_34) ;  /* 0x0000005000c08947 */ /* 0x004fea0003800000 */
.L_x_33:
[----:B------:R2:W-:Y:S01]  /*1cd0*/  @!P3 SYNCS.ARRIVE.TRANS64 RZ, [UR17], R2 ;  /* 0x00000002ffffb9a7 */ /* 0x0005e20008000011 */
[----:B------:R-:W-:-:S04]  /*1ce0*/  ULOP3.LUT UR5, UR25, 0x2, URZ, 0xfc, !UPT ;  /* 0x0000000219057892 */ /* 0x000fc8000f8efcff */
[----:B------:R-:W-:-:S09]  /*1cf0*/  UISETP.NE.AND UP0, UPT, UR5, 0x2, UPT ;  /* 0x000000020500788c */ /* 0x000fd2000bf05270 */
[----:B------:R-:W-:Y:S05]  /*1d00*/  BRA.U UP0, `(.L_x_35) ;  /* 0x0000000100047547 */ /* 0x000fea000b800000 */
[----:B------:R-:W-:Y:S05]  /*1d10*/  BPT.TRAP 0x1 ;  /* 0x000000040000795c */ /* 0x000fea0000300000 */
.L_x_35:
[----:B------:R-:W-:Y:S04]  /*1d20*/  BSSY.RECONVERGENT B0, `(.L_x_36) ;  /* 0x0000003000007945 */ /* 0x000fe80003800200 */
[----:B------:R-:W-:Y:S05]  /*1d30*/  @P2 BRA `(.L_x_37) ;  /* 0x0000000000042947 */ /* 0x000fea0003800000 */
[----:B------:R-:W-:Y:S05]  /*1d40*/  BPT.TRAP 0x1 ;  /* 0x000000040000795c */ /* 0x000fea0000300000 */
.L_x_37:
[----:B------:R-:W-:Y:S05]  /*1d50*/  BSYNC.RECONVERGENT B0 ;  /* 0x0000000000007941 */ /* 0x000fea0003800200 */
.L_x_36:
[----:B------:R-:W-:Y:S02]  /*1d60*/  UIADD3 UR5, UPT, UPT, UR4, 0x1, URZ ;  /* 0x0000000104057890 */ /* 0x000fe4000fffe0ff */
[----:B------:R-:W-:Y:S02]  /*1d70*/  ULEA UR16, UR4, UR24, 0xd ;  /* 0x0000001804107291 */ /* 0x000fe4000f8e68ff */
[----:B------:R-:W-:Y:S02]  /*1d80*/  UISETP.NE.AND UP0, UPT, UR5, 0x3, UPT ;  /* 0x000000030500788c */ /* 0x000fe4000bf05270 */
[----:B------:R-:W-:Y:S02]  /*1d90*/  UIADD3 UR22, UP1, UPT, UR28, 0x80, URZ ;  /* 0x000000801c167890 */ /* 0x000fe4000ff3e0ff */
[----:B------:R-:W-:Y:S02]  /*1da0*/  USEL UR8, URZ, 0x1, UP0 ;  /* 0x00000001ff087887 */ /* 0x000fe40008000000 */
[----:B------:R-:W-:-:S02]  /*1db0*/  USEL UR5, UR5, URZ, UP0 ;  /* 0x000000ff05057287 */ /* 0x000fc40008000000 */
[----:B------:R-:W-:Y:S02]  /*1dc0*/  UIADD3 UR14, UP0, UPT, UR28, 0x180, URZ ;  /* 0x000001801c0e7890 */ /* 0x000fe4000ff1e0ff */
[----:B------:R-:W-:Y:S01]  /*1dd0*/  LOP3.LUT R12, R12, UR8, RZ, 0x3c, !PT ;  /* 0x000000080c0c7c12 */ /* 0x000fe2000f8e3cff */
[----:B------:R-:W-:Y:S02]  /*1de0*/  ULEA UR7, UR5, UR6, 0x3 ;  /* 0x0000000605077291 */ /* 0x000fe4000f8e18ff */
[----:B------:R-:W-:Y:S01]  /*1df0*/  ULEA UR8, UR4, UR6, 0xc ;  /* 0x0000000604087291 */ /* 0x000fe2000f8e60ff */
[----:B-1----:R-:W-:Y:S01]  /*1e00*/  SHF.L.U32 R0, R12, 0x1f, RZ ;  /* 0x0000001f0c007819 */ /* 0x002fe200000006ff */
[----:B------:R-:W-:Y:S02]  /*1e10*/  USHF.L.U32 UR18, UR13, 0x6, URZ ;  /* 0x000000060d127899 */ /* 0x000fe400080006ff */
[----:B------:R-:W-:Y:S02]  /*1e20*/  UIADD3 UR16, UPT, UPT, UR6, 0x4400, UR16 ;  /* 0x0000440006107890 */ /* 0x000fe4000fffe010 */
[----:B------:R-:W-:Y:S01]  /*1e30*/  UIADD3.X UR23, UPT, UPT, URZ, UR29, URZ, UP1, !UPT ;  /* 0x0000001dff177290 */ /* 0x000fe20008ffe4ff */
[----:B------:R3:W4:Y:S01]  /*1e40*/  SYNCS.PHASECHK.TRANS64.TRYWAIT P0, [UR7+0x18], R0 ;  /* 0x00001800ff0075a7 */ /* 0x0007220008001107 */
[----:B------:R-:W-:-:S02]  /*1e50*/  UIADD3 UR8, UPT, UPT, UR8, 0xa400, URZ ;  /* 0x0000a40008087890 */ /* 0x000fc4000fffe0ff */
[----:B------:R-:W-:Y:S01]  /*1e60*/  UIADD3.X UR15, UPT, UPT, URZ, UR29, URZ, UP0, !UPT ;  /* 0x0000001dff0f7290 */ /* 0x000fe200087fe4ff */
[----:B------:R-:W-:Y:S01]  /*1e70*/  UMOV UR7, 0x30000 ;  /* 0x0003000000077882 */ /* 0x000fe20000000000 */
[----:B------:R-:W-:Y:S01]  /*1e80*/  UMOV UR30, 0x0 ;  /* 0x00000000001e7882 */ /* 0x000fe20000000000 */
[----:B------:R-:W-:Y:S01]  /*1e90*/  UMOV UR31, 0x10000000 ;  /* 0x10000000001f7882 */ /* 0x000fe20000000000 */
[----:B------:R-:W-:Y:S01]  /*1ea0*/  UMOV UR19, UR35 ;  /* 0x0000002300137c82 */ /* 0x000fe20008000000 */
[----:B------:R-:W-:Y:S01]  /*1eb0*/  UMOV UR20, UR36 ;  /* 0x0000002400147c82 */ /* 0x000fe20008000000 */
[----:B------:R-:W-:Y:S01]  /*1ec0*/  UMOV UR12, UR36 ;  /* 0x00000024000c7c82 */ /* 0x000fe20008000000 */
[----:B------:R-:W-:Y:S01]  /*1ed0*/  UMOV UR9, UR17 ;  /* 0x0000001100097c82 */ /* 0x000fe20008000000 */
[----:B------:R-:W-:Y:S01]  /*1ee0*/  UMOV UR10, UR18 ;  /* 0x00000012000a7c82 */ /* 0x000fe20008000000 */
[----:B------:R3:W-:Y:S01]  /*1ef0*/  UTMALDG.3D.MULTICAST [UR16], [UR22], UR7, desc[UR30] ;  /* 0x00001e10160073b4 */ /* 0x0007e20008011807 */
[----:B------:R-:W-:Y:S01]  /*1f00*/  UIADD3 UR13, UPT, UPT, UR13, 0x1, URZ ;  /* 0x000000010d0d7890 */ /* 0x000fe2000fffe0ff */
[----:B------:R-:W-:-:S03]  /*1f10*/  UMOV UR4, UR5 ;  /* 0x0000000500047c82 */ /* 0x000fc60008000000 */
[----:B------:R-:W-:Y:S01]  /*1f20*/  UISETP.NE.AND UP0, UPT, UR13, UR26, UPT ;  /* 0x0000001a0d00728c */ /* 0x000fe2000bf05270 */
[----:B------:R3:W-:Y:S08]  /*1f30*/  UTMALDG.3D [UR8], [UR14], desc[UR30] ;  /* 0x00001e080e0075b4 */ /* 0x0007f00008011000 */
[----:B---3--:R-:W-:Y:S05]  /*1f40*/  BRA.U UP0, `(.L_x_38) ;  /* 0xfffffffd00487547 */ /* 0x008fea000b83ffff */
.L_x_32:
[C---:B------:R-:W-:Y:S01]  /*1f50*/  LEA R3, R11.reuse, UR6, 0x3 ;  /* 0x000000060b037c11 */ /* 0x040fe2000f8e18ff */
[----:B------:R-:W-:Y:S01]  /*1f60*/  NOP ;  /* 0x0000000000007918 */ /* 0x000fe20000000000 */
[----:B-1----:R-:W-:Y:S02]  /*1f70*/  SHF.L.U32 R0, R10, 0x1f, RZ ;  /* 0x0000001f0a007819 */ /* 0x002fe400000006ff */
[----:B------:R-:W-:Y:S02]  /*1f80*/  LEA R4, R11, UR6, 0x4 ;  /* 0x000000060b047c11 */ /* 0x000fe4000f8e20ff */
[----:B--2-4-:R-:W1:Y:S02]  /*1f90*/  SYNCS.PHASECHK.TRANS64.TRYWAIT P0, [R3+URZ+0x50], R0 ;  /* 0x00005000030075a7 */ /* 0x014e6400080011ff */
[----:B-1----:R-:W-:Y:S05]  /*1fa0*/  @!P0 BRA `(.L_x_39) ;  /* 0x0000005000208947 */ /* 0x002fea0003800000 */
.L_x_104:
[----:B------:R-:W2:Y:S01]  /*1fb0*/  LDS.128 R4, [R4+0xe0] ;  /* 0x0000e00004047984 */ /* 0x000ea20000000c00 */
[----:B------:R-:W-:Y:S01]  /*1fc0*/  UISETP.GE.AND UP0, UPT, UR40, 0x1, UPT ;  /* 0x000000012800788c */ /* 0x000fe2000bf06270 */
[----:B------:R-:W-:Y:S01]  /*1fd0*/  @!PT LDS RZ, [RZ] ;  /* 0x00000000fffff984 */ /* 0x000fe20000000800 */
[----:B------:R-:W-:Y:S01]  /*1fe0*/  @!PT LDS RZ, [RZ] ;  /* 0x00000000fffff984 */ /* 0x000fe20000000800 */
[----:B------:R-:W-:Y:S01]  /*1ff0*/  @!PT LDS RZ, [RZ] ;  /* 0x00000000fffff984 */ /* 0x000fe20000000800 */
[----:B------:R-:W-:Y:S01]  /*2000*/  @!PT LDS RZ, [RZ] ;  /* 0x00000000fffff984 */ /* 0x000fe20000000800 */
[----:B------:R3:W-:Y:S06]  /*2010*/  MEMBAR.ALL.CTA ;  /* 0x0000000000007992 */ /* 0x0007ec0000008000 */
[----:B---3--:R-:W3:Y:S01]  /*2020*/  FENCE.VIEW.ASYNC.S ;  /* 0x00000000000073c6 */ /* 0x008ee20000000000 */
[----:B--2---:R-:W-:-:S13]  /*2030*/  LOP3.LUT P0, RZ, R6, 0x1, RZ, 0xc0, !PT ;  /* 0x0000000106ff7812 */ /* 0x004fda000780c0ff */
[----:B---3--:R-:W-:Y:S01]  /*2040*/  VOTEU.ANY UP1, P0 ;  /* 0x0000000000ff7886 */ /* 0x008fe20000020100 */
[----:B------:R-:W-:-:S13]  /*2050*/  PLOP3.LUT P0, PT, PT, PT, UP1, 0x80, 0x8 ;  /* 0x000000000008781c */ /* 0x000fda0003f0f018 */
[----:B-1----:R-:W-:Y:S02]  /*2060*/  @P0 LOP3.LUT R0, R5, 0xffff, RZ, 0xc0, !PT ;  /* 0x0000ffff05000812 */ /* 0x002fe400078ec0ff */
[----:B------:R-:W-:Y:S02]  /*2070*/  @P0 MOV R2, R4 ;  /* 0x0000000400020202 */ /* 0x000fe40000000f00 */
[----:B------:R-:W-:Y:S01]  /*2080*/  @P0 R2UR UR7, R0 ;  /* 0x00000000000702ca */ /* 0x000fe200000e0000 */
[----:B------:R-:W-:Y:S01]  /*2090*/  VIADD R0, R3, 0x60 ;  /* 0x0000006003007836 */ /* 0x000fe20000000000 */
[----:B------:R-:W-:Y:S02]  /*20a0*/  @P0 SHF.R.U32.HI R4, RZ, 0x10, R5 ;  /* 0x00000010ff040819 */ /* 0x000fe40000011605 */
[----:B------:R-:W-:Y:S02]  /*20b0*/  @P0 R2UR UR8, R2 ;  /* 0x00000000020802ca */ /* 0x000fe400000e0000 */
[----:B------:R-:W-:-:S02]  /*20c0*/  PRMT R0, RZ, 0x654, R0 ;  /* 0x00000654ff007816 */ /* 0x000fc40000000000 */
[----:B------:R-:W-:Y:S02]  /*20d0*/  @P0 R2UR UR4, R4 ;  /* 0x00000000040402ca */ /* 0x000fe400000e0000 */
[----:B------:R1:W-:Y:S03]  /*20e0*/  SYNCS.ARRIVE.TRANS64.RED.A1T0 RZ, [R0+URZ], RZ ;  /* 0x000000ff00ff79a7 */ /* 0x0003e600081004ff */
[----:B------:R-:W-:-:S04]  /*20f0*/  @UP1 UMOV UR27, UR7 ;  /* 0x00000007001b1c82 */ /* 0x000fc80008000000 */
[----:B------:R-:W-:-:S04]  /*2100*/  @UP1 UMOV UR37, UR8 ;  /* 0x0000000800251c82 */ /* 0x000fc80008000000 */
[----:B------:R-:W-:Y:S01]  /*2110*/  @UP1 UMOV UR36, UR4 ;  /* 0x0000000400241c82 */ /* 0x000fe20008000000 */
[----:B------:R-:W-:Y:S05]  /*2120*/  BRA.U !UP0, `(.L_x_40) ;  /* 0x0000000108d47547 */ /* 0x000fea000b800000 */
[----:B------:R-:W2:Y:S01]  /*2130*/  LDCU.128 UR12, c[0x0][0xb10] ;  /* 0x00016200ff0c77ac */ /* 0x000ea20008000c00 */
[----:B------:R-:W3:Y:S01]  /*2140*/  LDCU UR26, c[0x0][0xb20] ;  /* 0x00016400ff1a77ac */ /* 0x000ee20008000800 */
[----:B------:R-:W4:Y:S01]  /*2150*/  LDCU UR20, c[0x0][0xb0c] ;  /* 0x00016180ff1477ac */ /* 0x000f220008000800 */
[----:B------:R-:W1:Y:S01]  /*2160*/  LDCU.64 UR10, c[0x0][0xb28] ;  /* 0x00016500ff0a77ac */ /* 0x000e620008000a00 */
[----:B------:R-:W-:Y:S02]  /*2170*/  UISETP.NE.AND UP3, UPT, UR40, 0x1, UPT ;  /* 0x000000012800788c */ /* 0x000fe4000bf65270 */
[----:B--2---:R-:W-:Y:S02]  /*2180*/  UIMAD.WIDE.U32 UR16, UR38, UR15, URZ ;  /* 0x0000000f261072a5 */ /* 0x004fe4000f8e00ff */
[----:B------:R-:W-:Y:S02]  /*2190*/  UIMAD.WIDE.U32 UR8, UR39, UR12, URZ ;  /* 0x0000000c270872a5 */ /* 0x000fe4000f8e00ff */
[----:B------:R-:W-:-:S02]  /*21a0*/  UISETP.NE.AND UP0, UPT, UR14, 0x1, UPT ;  /* 0x000000010e00788c */ /* 0x000fc4000bf05270 */
[----:B------:R-:W-:Y:S01]  /*21b0*/  UIMAD.WIDE.U32 UR22, UR27, UR15, URZ ;  /* 0x0000000f1b1672a5 */ /* 0x000fe2000f8e00ff */
[----:B------:R-:W-:Y:S02]  /*21c0*/  UMOV UR16, UR17 ;  /* 0x0000001100107c82 */ /* 0x000fe40008000000 */
[----:B------:R-:W-:Y:S01]  /*21d0*/  UMOV UR8, UR9 ;  /* 0x0000000900087c82 */ /* 0x000fe20008000000 */
[----:B---3--:R-:W-:Y:S02]  /*21e0*/  USHF.R.U32.HI UR16, URZ, UR26, UR16 ;  /* 0x0000001aff107299 */ /* 0x008fe40008011610 */
[----:B----4-:R-:W-:Y:S02]  /*21f0*/  UISETP.NE.AND UP2, UPT, UR20, 0x1, UPT ;  /* 0x000000011400788c */ /* 0x010fe4000bf45270 */
[----:B------:R-:W-:Y:S02]  /*2200*/  USHF.R.U32.HI UR8, URZ, UR13, UR8 ;  /* 0x0000000dff087299 */ /* 0x000fe40008011608 */
[----:B------:R-:W-:-:S02]  /*2210*/  USEL UR7, UR38, UR16, !UP0 ;  /* 0x0000001026077287 */ /* 0x000fc4000c000000 */
[----:B------:R-:W-:Y:S02]  /*2220*/  USEL UR8, UR39, UR8, !UP2 ;  /* 0x0000000827087287 */ /* 0x000fe4000d000000 */
[----:B-1----:R-:W-:Y:S01]  /*2230*/  UIMAD.WIDE.U32 UR16, UR7, UR10, URZ ;  /* 0x0000000a071072a5 */ /* 0x002fe2000f8e00ff */
[----:B------:R-:W-:Y:S01]  /*2240*/  UMOV UR4, UR23 ;  /* 0x0000001700047c82 */ /* 0x000fe20008000000 */
[----:B------:R-:W-:Y:S02]  /*2250*/  UIMAD.WIDE.U32 UR18, UR37, UR12, URZ ;  /* 0x0000000c251272a5 */ /* 0x000fe4000f8e00ff */
[----:B------:R-:W-:-:S03]  /*2260*/  UIMAD.WIDE.U32 UR22, UR8, UR10, URZ ;  /* 0x0000000a081672a5 */ /* 0x000fc6000f8e00ff */
[----:B------:R-:W-:Y:S01]  /*2270*/  UMOV UR16, UR17 ;  /* 0x0000001100107c82 */ /* 0x000fe20008000000 */
[----:B------:R-:W-:Y:S02]  /*2280*/  USHF.R.U32.HI UR4, URZ, UR26, UR4 ;  /* 0x0000001aff047299 */ /* 0x000fe40008011604 */
[----:B------:R-:W-:Y:S01]  /*2290*/  @UP3 USHF.R.U32.HI UR7, URZ, UR11, UR16 ;  /* 0x0000000bff073299 */ /* 0x000fe20008011610 */
[----:B------:R-:W-:Y:S01]  /*22a0*/  UMOV UR18, UR19 ;  /* 0x0000001300127c82 */ /* 0x000fe20008000000 */
[----:B------:R-:W-:Y:S01]  /*22b0*/  UMOV UR22, UR23 ;  /* 0x0000001700167c82 */ /* 0x000fe20008000000 */
[----:B------:R-:W-:Y:S02]  /*22c0*/  USHF.R.U32.HI UR13, URZ, UR13, UR18 ;  /* 0x0000000dff0d7299 */ /* 0x000fe40008011612 */
[----:B------:R-:W-:Y:S02]  /*22d0*/  USEL UR4, UR27, UR4, !UP0 ;  /* 0x000000041b047287 */ /* 0x000fe4000c000000 */
[----:B------:R-:W-:-:S02]  /*22e0*/  @UP3 USHF.R.U32.HI UR8, URZ, UR11, UR22 ;  /* 0x0000000bff083299 */ /* 0x000fc40008011616 */
[----:B------:R-:W-:Y:S02]  /*22f0*/  UIMAD UR9, UR40, UR7, URZ ;  /* 0x00000007280972a4 */ /* 0x000fe4000f8e02ff */
[----:B------:R-:W-:Y:S02]  /*2300*/  USEL UR7, UR37, UR13, !UP2 ;  /* 0x0000000d25077287 */ /* 0x000fe4000d000000 */
[----:B------:R-:W-:Y:S02]  /*2310*/  UIMAD UR12, UR40, UR8, URZ ;  /* 0x00000008280c72a4 */ /* 0x000fe4000f8e02ff */
[----:B------:R-:W-:Y:S02]  /*2320*/  UISETP.GE.AND UP0, UPT, UR4, UR9, UPT ;  /* 0x000000090400728c */ /* 0x000fe4000bf06270 */
[----:B------:R-:W-:Y:S02]  /*2330*/  UIMAD.WIDE.U32 UR16, UR4, UR10, URZ ;  /* 0x0000000a041072a5 */ /* 0x000fe4000f8e00ff */
[----:B------:R-:W-:-:S02]  /*2340*/  UISETP.GE.OR UP0, UPT, UR7, UR12, UP0 ;  /* 0x0000000c0700728c */ /* 0x000fc40008706670 */
        /* <DEDUP_REMOVED lines=19> */
.L_x_40:
[----:B------:R-:W2:Y:S02]  /*2480*/  LDCU UR4, c[0x0][0xb30] ;  /* 0x00016600ff0477ac */ /* 0x000ea40008000800 */
[----:B--2---:R-:W-:-:S09]  /*2490*/  UISETP.NE.AND UP0, UPT, UR4, 0x1, UPT ;  /* 0x000000010400788c */ /* 0x004fd2000bf05270 */
[----:B------:R-:W-:Y:S05]  /*24a0*/  BRA.U UP0, `(.L_x_41) ;  /* 0x0000000100447547 */ /* 0x000fea000b800000 */
[----:B------:R-:W2:Y:S01]  /*24b0*/  LDCU.128 UR12, c[0x0][0xb10] ;  /* 0x00016200ff0c77ac */ /* 0x000ea20008000c00 */
[----:B------:R-:W3:Y:S01]  /*24c0*/  LDCU UR16, c[0x0][0xb0c] ;  /* 0x00016180ff1077ac */ /* 0x000ee20008000800 */
[----:B------:R-:W4:Y:S01]  /*24d0*/  LDCU UR17, c[0x0][0xb20] ;  /* 0x00016400ff1177ac */ /* 0x000f220008000800 */
[----:B--2---:R-:W-:Y:S02]  /*24e0*/  UIMAD.WIDE.U32 UR10, UR37, UR12, URZ ;  /* 0x0000000c250a72a5 */ /* 0x004fe4000f8e00ff */
[----:B------:R-:W-:Y:S02]  /*24f0*/  UIMAD.WIDE.U32 UR8, UR27, UR15, URZ ;  /* 0x0000000f1b0872a5 */ /* 0x000fe4000f8e00ff */
[----:B---3--:R-:W-:Y:S02]  /*2500*/  UISETP.NE.AND UP2, UPT, UR16, 0x1, UPT ;  /* 0x000000011000788c */ /* 0x008fe4000bf45270 */
[----:B------:R-:W-:Y:S01]  /*2510*/  UISETP.NE.AND UP0, UPT, UR14, 0x1, UPT ;  /* 0x000000010e00788c */ /* 0x000fe2000bf05270 */
[----:B------:R-:W-:-:S02]  /*2520*/  UMOV UR7, UR11 ;  /* 0x0000000b00077c82 */ /* 0x000fc40008000000 */
[----:B------:R-:W-:Y:S01]  /*2530*/  UMOV UR4, UR9 ;  /* 0x0000000900047c82 */ /* 0x000fe20008000000 */
[----:B------:R-:W-:Y:S02]  /*2540*/  USHF.R.U32.HI UR7, URZ, UR13, UR7 ;  /* 0x0000000dff077299 */ /* 0x000fe40008011607 */
[----:B----4-:R-:W-:Y:S02]  /*2550*/  USHF.R.U32.HI UR4, URZ, UR17, UR4 ;  /* 0x00000011ff047299 */ /* 0x010fe40008011604 */
[----:B------:R-:W-:Y:S02]  /*2560*/  USEL UR7, UR37, UR7, !UP2 ;  /* 0x0000000725077287 */ /* 0x000fe4000d000000 */
[----:B------:R-:W-:-:S04]  /*2570*/  USEL UR4, UR27, UR4, !UP0 ;  /* 0x000000041b047287 */ /* 0x000fc8000c000000 */
[----:B------:R-:W-:Y:S02]  /*2580*/  UIADD3 UR8, UPT, UPT, UR7, -UR4, URZ ;  /* 0x8000000407087290 */ /* 0x000fe4000fffe0ff */
[----:B------:R-:W-:Y:S02]  /*2590*/  UIADD3 UR4, UPT, UPT, -UR7, UR4, URZ ;  /* 0x0000000407047290 */ /* 0x000fe4000fffe1ff */
[----:B------:R-:W-:Y:S02]  /*25a0*/  UIMAD UR27, UR8, UR14, UR27 ;  /* 0x0000000e081b72a4 */ /* 0x000fe4000f8e021b */
[----:B------:R-:W-:-:S12]  /*25b0*/  UIMAD UR37, UR4, UR16, UR37 ;  /* 0x00000010042572a4 */ /* 0x000fd8000f8e0225 */
.L_x_41:
[----:B------:R-:W-:Y:S01]  /*25c0*/  VIADD R11, R11, 0x1 ;  /* 0x000000010b0b7836 */ /* 0x000fe20000000000 */
[----:B------:R-:W-:Y:S01]  /*25d0*/  PLOP3.LUT P1, PT, PT, PT, PT, 0x80, 0x8 ;  /* 0x000000000008781c */ /* 0x000fe20003f2f070 */
[----:B------:R-:W-:Y:S02]  /*25e0*/  UIADD3 UR46, UPT, UPT, UR37, UR60, URZ ;  /* 0x0000003c252e7290 */ /* 0x000fe4000fffe0ff */
[----:B------:R-:W-:Y:S01]  /*25f0*/  UIADD3 UR45, UPT, UPT, UR27, UR57, URZ ;  /* 0x000000391b2d7290 */ /* 0x000fe2000fffe0ff */
[----:B------:R-:W-:-:S04]  /*2600*/  ISETP.NE.AND P0, PT, R11, 0x2, PT ;  /* 0x000000020b00780c */ /* 0x000fc80003f05270 */
[----:B-1----:R-:W-:Y:S02]  /*2610*/  SEL R0, RZ, 0x1, P0 ;  /* 0x00000001ff007807 */ /* 0x002fe40000000000 */
[----:B------:R-:W-:Y:S02]  /*2620*/  SEL R11, R11, RZ, P0 ;  /* 0x000000ff0b0b7207 */ /* 0x000fe40000000000 */
[----:B------:R-:W-:Y:S01]  /*2630*/  LOP3.LUT R10, R10, R0, RZ, 0x3c, !PT ;  /* 0x000000000a0a7212 */ /* 0x000fe200078e3cff */
[----:B------:R-:W-:Y:S06]  /*2640*/  BRA.U UP1, `(.L_x_42) ;  /* 0xfffffff101447547 */ /* 0x000fec000b83ffff */
[----:B------:R-:W-:Y:S01]  /*2650*/  UIADD3 UR6, UPT, UPT, UR6, 0x18, URZ ;  /* 0x0000001806067890 */ /* 0x000fe2000fffe0ff */
[----:B------:R-:W-:-:S03]  /*2660*/  SHF.L.U32 R2, R12, 0x1f, RZ ;  /* 0x0000001f0c027819 */ /* 0x000fc600000006ff */
[----:B------:R-:W-:-:S09]  /*2670*/  ULEA UR4, UR5, UR6, 0x3 ;  /* 0x0000000605047291 */ /* 0x000fd2000f8e18ff */
[----:B------:R-:W1:Y:S02]  /*2680*/  SYNCS.PHASECHK.TRANS64.TRYWAIT P0, [UR4], R2 ;  /* 0x00000002ff0075a7 */ /* 0x000e640008001104 */
[----:B-1----:R-:W-:Y:S05]  /*2690*/  @!P0 BRA `(.L_x_43) ;  /* 0x0000004800788947 */ /* 0x002fea0003800000 */
.L_x_106:
[----:B------:R-:W-:-:S04]  /*26a0*/  UIADD3 UR4, UPT, UPT, UR5, 0x1, URZ ;  /* 0x0000000105047890 */ /* 0x000fc8000fffe0ff */
[----:B------:R-:W-:-:S04]  /*26b0*/  UISETP.NE.AND UP0, UPT, UR4, 0x3, UPT ;  /* 0x000000030400788c */ /* 0x000fc8000bf05270 */
[----:B------:R-:W-:Y:S02]  /*26c0*/  USEL UR7, URZ, 0x1, UP0 ;  /* 0x00000001ff077887 */ /* 0x000fe40008000000 */
[----:B------:R-:W-:-:S04]  /*26d0*/  USEL UR4, UR4, URZ, UP0 ;  /* 0x000000ff04047287 */ /* 0x000fc80008000000 */
[----:B------:R-:W-:Y:S01]  /*26e0*/  ULEA UR5, UR4, UR6, 0x3 ;  /* 0x0000000604057291 */ /* 0x000fe2000f8e18ff */
[----:B------:R-:W-:-:S04]  /*26f0*/  LOP3.LUT R12, R12, UR7, RZ, 0x3c, !PT ;  /* 0x000000070c0c7c12 */ /* 0x000fc8000f8e3cff */
[----:B-1----:R-:W-:-:S04]  /*2700*/  SHF.L.U32 R2, R12, 0x1f, RZ ;  /* 0x0000001f0c027819 */ /* 0x002fc800000006ff */
[----:B------:R-:W1:Y:S02]  /*2710*/  SYNCS.PHASECHK.TRANS64.TRYWAIT P0, [UR5], R2 ;  /* 0x00000002ff0075a7 */ /* 0x000e640008001105 */
[----:B-1----:R-:W-:Y:S05]  /*2720*/  @!P0 BRA `(.L_x_44) ;  /* 0x00000048006c8947 */ /* 0x002fea0003800000 */
.L_x_108:
[----:B------:R-:W-:-:S04]  /*2730*/  UIADD3 UR4, UPT, UPT, UR4, 0x1, URZ ;  /* 0x0000000104047890 */ /* 0x000fc8000fffe0ff */
[----:B------:R-:W-:-:S04]  /*2740*/  UISETP.NE.AND UP0, UPT, UR4, 0x3, UPT ;  /* 0x000000030400788c */ /* 0x000fc8000bf05270 */
[----:B------:R-:W-:Y:S02]  /*2750*/  USEL UR5, URZ, 0x1, UP0 ;  /* 0x00000001ff057887 */ /* 0x000fe40008000000 */
[----:B------:R-:W-:-:S04]  /*2760*/  USEL UR4, UR4, URZ, UP0 ;  /* 0x000000ff04047287 */ /* 0x000fc80008000000 */
[----:B------:R-:W-:Y:S01]  /*2770*/  ULEA UR4, UR4, UR6, 0x3 ;  /* 0x0000000604047291 */ /* 0x000fe2000f8e18ff */
[----:B-1----:R-:W-:-:S04]  /*2780*/  LOP3.LUT R2, R12, UR5, RZ, 0x3c, !PT ;  /* 0x000000050c027c12 */ /* 0x002fc8000f8e3cff */
[----:B------:R-:W-:Y:S01]  /*2790*/  SHF.L.U32 R2, R2, 0x1f, RZ ;  /* 0x0000001f02027819 */ /* 0x000fe200000006ff */
[----:B------:R-:W-:-:S07]  /*27a0*/  IMAD.U32 R0, RZ, RZ, UR4 ;  /* 0x00000004ff007e24 */ /* 0x000fce000f8e00ff */
.L_x_45:
[----:B-1----:R1:W2:Y:S02]  /*27b0*/  SYNCS.PHASECHK.TRANS64.TRYWAIT P0, [R0+URZ], R2 ;  /* 0x00000002000075a7 */ /* 0x0022a400080011ff */
[----:B--2---:R-:W-:Y:S05]  /*27c0*/  @!P0 NANOSLEEP.SYNCS 0x989680 ;  /* 0x009896800000895d */ /* 0x004fea0003900000 */
[----:B------:R-:W2:Y:S02]  /*27d0*/  @!P0 SYNCS.PHASECHK.TRANS64 P0, [R0+URZ], R2 ;  /* 0x00000002000085a7 */ /* 0x000ea400080010ff */
[----:B--2---:R-:W-:Y:S05]  /*27e0*/  @P0 EXIT ;  /* 0x000000000000094d */ /* 0x004fea0003800000 */
[----:B------:R-:W-:Y:S05]  /*27f0*/  BRA `(.L_x_45) ;  /* 0xfffffffc00ec7947 */ /* 0x000fea000383ffff */
.L_x_22:
[----:B------:R-:W-:-:S04]  /*2800*/  UISETP.NE.AND UP0, UPT, UR48, URZ, UPT ;  /* 0x000000ff3000728c */ /* 0x000fc8000bf05270 */
[----:B------:R-:W-:-:S09]  /*2810*/  UISETP.NE.OR UP0, UPT, UR22, 0x1, UP0 ;  /* 0x000000011600788c */ /* 0x000fd20008705670 */
[----:B------:R-:W-:Y:S05]  /*2820*/  BRA.U UP0, `(.L_x_46) ;  /* 0x0000000500487547 */ /* 0x000fea000b800000 */
[----:B------:R-:W-:Y:S01]  /*2830*/  ISETP.GE.U32.AND P2, PT, R0, 0x2, PT ;  /* 0x000000020000780c */ /* 0x000fe20003f46070 */
[----:B------:R-:W-:Y:S01]  /*2840*/  IMAD.MOV.U32 R12, RZ, RZ, 0x1 ;  /* 0x00000001ff0c7424 */ /* 0x000fe200078e00ff */
[----:B------:R-:W-:Y:S02]  /*2850*/  CS2R R10, SRZ ;  /* 0x00000000000a7805 */ /* 0x000fe4000001ff00 */
[----:B------:R-:W-:Y:S01]  /*2860*/  CS2R R8, SRZ ;  /* 0x0000000000087805 */ /* 0x000fe2000001ff00 */
[----:B------:R-:W-:Y:S01]  /*2870*/  UMOV UR6, 0x400 ;  /* 0x0000040000067882 */ /* 0x000fe20000000000 */
[----:B------:R-:W-:Y:S01]  /*2880*/  UMOV UR5, URZ ;  /* 0x000000ff00057c82 */ /* 0x000fe20008000000 */
[----:B------:R-:W-:-:S12]  /*2890*/  ULEA UR6, UR48, UR6, 0x18 ;  /* 0x0000000630067291 */ /* 0x000fd8000f8ec0ff */
.L_x_50:
[----:B------:R-:W-:Y:S02]  /*28a0*/  LEA R2, R8, UR6, 0x3 ;  /* 0x0000000608027c11 */ /* 0x000fe4000f8e18ff */
[----:B------:R-:W-:-:S03]  /*28b0*/  SHF.L.U32 R4, R9, 0x1f, RZ ;  /* 0x0000001f09047819 */ /* 0x000fc600000006ff */
[----:B------:R-:W-:Y:S01]  /*28c0*/  VIADD R5, R2, 0xc0 ;  /* 0x000000c002057836 */ /* 0x000fe20000000000 */
[----:B------:R-:W1:Y:S02]  /*28d0*/  SYNCS.PHASECHK.TRANS64.TRYWAIT P0, [R2+URZ+0xb0], R4 ;  /* 0x0000b004020075a7 */ /* 0x000e6400080011ff */
[----:B-1----:R-:W-:Y:S05]  /*28e0*/  @!P0 BRA `(.L_x_47) ;  /* 0x0000004800148947 */ /* 0x002fea0003800000 */
.L_x_109:
[----:B------:R-:W-:Y:S01]  /*28f0*/  ULEA UR4, UR5, UR6, 0x3 ;  /* 0x0000000605047291 */ /* 0x000fe2000f8e18ff */
[----:B-1----:R-:W-:Y:S01]  /*2900*/  PRMT R2, RZ, 0x654, R5 ;  /* 0x00000654ff027816 */ /* 0x002fe20000000005 */
[----:B------:R-:W-:Y:S01]  /*2910*/  @!P2 IMAD.MOV.U32 R4, RZ, RZ, 0x10 ;  /* 0x00000010ff04a424 */ /* 0x000fe200078e00ff */
[----:B------:R-:W-:Y:S01]  /*2920*/  SHF.L.U32 R5, R12, 0x1f, RZ ;  /* 0x0000001f0c057819 */ /* 0x000fe200000006ff */
[----:B------:R-:W-:Y:S01]  /*2930*/  UIADD3 UR7, UPT, UPT, UR4, 0x50, URZ ;  /* 0x0000005004077890 */ /* 0x000fe2000fffe0ff */
[----:B------:R1:W-:Y:S05]  /*2940*/  SYNCS.ARRIVE.TRANS64.RED.A1T0 RZ, [R2+URZ], RZ ;  /* 0x000000ff02ff79a7 */ /* 0x0003ea00081004ff */
[----:B------:R-:W-:Y:S01]  /*2950*/  IMAD.U32 R6, RZ, RZ, UR7 ;  /* 0x00000007ff067e24 */ /* 0x000fe2000f8e00ff */
[----:B------:R-:W2:Y:S04]  /*2960*/  SYNCS.PHASECHK.TRANS64.TRYWAIT P0, [UR4+0x60], R5 ;  /* 0x00006005ff0075a7 */ /* 0x000ea80008001104 */
[----:B------:R-:W-:Y:S01]  /*2970*/  PRMT R6, R0, 0x654, R6 ;  /* 0x0000065400067816 */ /* 0x000fe20000000006 */
[----:B-12---:R-:W-:Y:S06]  /*2980*/  @!P0 BRA `(.L_x_48) ;  /* 0x0000004800008947 */ /* 0x006fec0003800000 */
.L_x_111:
[----:B------:R-:W-:Y:S01]  /*2990*/  ULEA UR8, UR5, UR6, 0x4 ;  /* 0x0000000605087291 */ /* 0x000fe2000f8e20ff */
[----:B------:R-:W-:Y:S01]  /*29a0*/  SEL R3, R6, R3, !P2 ;  /* 0x0000000306037207 */ /* 0x000fe20005000000 */
[----:B------:R-:W-:Y:S01]  /*29b0*/  UIADD3 UR9, UPT, UPT, UR4, 0x50, URZ ;  /* 0x0000005004097890 */ /* 0x000fe2000fffe0ff */
[----:B-1----:R-:W-:Y:S01]  /*29c0*/  LEA R2, R11, UR6, 0x3 ;  /* 0x000000060b027c11 */ /* 0x002fe2000f8e18ff */
[----:B------:R-:W-:Y:S01]  /*29d0*/  UIADD3 UR8, UPT, UPT, UR8, 0xe0, URZ ;  /* 0x000000e008087890 */ /* 0x000fe2000fffe0ff */
[----:B------:R1:W-:Y:S01]  /*29e0*/  @!P2 SYNCS.ARRIVE.TRANS64.RED RZ, [R3+URZ], R4 ;  /* 0x0000000403ffa9a7 */ /* 0x0003e200080004ff */
[----:B------:R-:W-:Y:S01]  /*29f0*/  UIADD3 UR4, UPT, UPT, UR5, 0x1, URZ ;  /* 0x0000000105047890 */ /* 0x000fe2000fffe0ff */
[----:B------:R-:W-:-:S03]  /*2a00*/  VIADD R8, R8, 0x1 ;  /* 0x0000000108087836 */ /* 0x000fc60000000000 */
[----:B------:R-:W-:Y:S02]  /*2a10*/  UISETP.NE.AND UP0, UPT, UR4, 0x2, UPT ;  /* 0x000000020400788c */ /* 0x000fe4000bf05270 */
[----:B------:R-:W-:Y:S01]  /*2a20*/  ISETP.NE.AND P0, PT, R8, 0x2, PT ;  /* 0x000000020800780c */ /* 0x000fe20003f05270 */
[----:B------:R-:W-:Y:S06]  /*2a30*/  UGETNEXTWORKID.BROADCAST [UR8], [UR9] ;  /* 0x00000000080073ca */ /* 0x000fec0008000100 */
[----:B------:R-:W-:Y:S02]  /*2a40*/  USEL UR7, URZ, 0x1, UP0 ;  /* 0x00000001ff077887 */ /* 0x000fe40008000000 */
[----:B------:R-:W-:-:S04]  /*2a50*/  USEL UR5, UR4, URZ, UP0 ;  /* 0x000000ff04057287 */ /* 0x000fc80008000000 */
[----:B------:R-:W-:Y:S02]  /*2a60*/  LOP3.LUT R12, R12, UR7, RZ, 0x3c, !PT ;  /* 0x000000070c0c7c12 */ /* 0x000fe4000f8e3cff */
[----:B-1----:R-:W-:-:S04]  /*2a70*/  SHF.L.U32 R4, R10, 0x1f, RZ ;  /* 0x0000001f0a047819 */ /* 0x002fc800000006ff */
[----:B------:R-:W1:Y:S02]  /*2a80*/  SYNCS.PHASECHK.TRANS64.TRYWAIT P1, [R2+URZ+0x50], R4 ;  /* 0x00005004020075a7 */ /* 0x000e6400080211ff */
[----:B-1----:R-:W-:Y:S05]  /*2a90*/  @!P1 BRA `(.L_x_49) ;  /* 0x0000004400d49947 */ /* 0x002fea0003800000 */
.L_x_112:
[C---:B-1----:R-:W-:Y:S01]  /*2aa0*/  LEA R4, R11.reuse, UR6, 0x4 ;  /* 0x000000060b047c11 */ /* 0x042fe2000f8e20ff */
[----:B------:R-:W-:Y:S01]  /*2ab0*/  VIADD R2, R2, 0x60 ;  /* 0x0000006002027836 */ /* 0x000fe20000000000 */
[----:B------:R-:W-:Y:S01]  /*2ac0*/  SEL R8, R8, RZ, P0 ;  /* 0x000000ff08087207 */ /* 0x000fe20000000000 */
[----:B------:R-:W-:-:S03]  /*2ad0*/  VIADD R11, R11, 0x1 ;  /* 0x000000010b0b7836 */ /* 0x000fc60000000000 */
[----:B------:R-:W1:Y:S01]  /*2ae0*/  LDS.128 R4, [R4+0xe0] ;  /* 0x0000e00004047984 */ /* 0x000e620000000c00 */
[----:B------:R-:W-:Y:S02]  /*2af0*/  PRMT R2, RZ, 0x654, R2 ;  /* 0x00000654ff027816 */ /* 0x000fe40000000002 */
[C---:B------:R-:W-:Y:S01]  /*2b00*/  ISETP.NE.AND P1, PT, R11.reuse, 0x2, PT ;  /* 0x000000020b00780c */ /* 0x040fe20003f25270 */
[----:B------:R-:W-:Y:S01]  /*2b10*/  @!PT LDS RZ, [RZ] ;  /* 0x00000000fffff984 */ /* 0x000fe20000000800 */
[----:B------:R-:W-:Y:S01]  /*2b20*/  @!PT LDS RZ, [RZ] ;  /* 0x00000000fffff984 */ /* 0x000fe20000000800 */
[----:B------:R-:W-:Y:S01]  /*2b30*/  @!PT LDS RZ, [RZ] ;  /* 0x00000000fffff984 */ /* 0x000fe20000000800 */
[----:B------:R-:W-:Y:S01]  /*2b40*/  @!PT LDS RZ, [RZ] ;  /* 0x00000000fffff984 */ /* 0x000fe20000000800 */
[----:B------:R2:W-:Y:S06]  /*2b50*/  MEMBAR.ALL.CTA ;  /* 0x0000000000007992 */ /* 0x0005ec0000008000 */
[----:B--2---:R-:W2:Y:S01]  /*2b60*/  FENCE.VIEW.ASYNC.S ;  /* 0x00000000000073c6 */ /* 0x004ea20000000000 */
[----:B------:R-:W-:Y:S01]  /*2b70*/  SEL R11, R11, RZ, P1 ;  /* 0x000000ff0b0b7207 */ /* 0x000fe20000800000 */
[----:B--2---:R2:W-:Y:S01]  /*2b80*/  SYNCS.ARRIVE.TRANS64.RED.A1T0 RZ, [R2+URZ], RZ ;  /* 0x000000ff02ff79a7 */ /* 0x0045e200081004ff */
[----:B-1----:R-:W-:-:S02]  /*2b90*/  LOP3.LUT P3, RZ, R6, 0x1, RZ, 0xc0, !PT ;  /* 0x0000000106ff7812 */ /* 0x002fc4000786c0ff */
[----:B------:R-:W-:-:S04]  /*2ba0*/  SEL R4, RZ, 0x1, P1 ;  /* 0x00000001ff047807 */ /* 0x000fc80000800000 */
[----:B------:R-:W-:Y:S02]  /*2bb0*/  LOP3.LUT R10, R10, R4, RZ, 0x3c, !PT ;  /* 0x000000040a0a7212 */ /* 0x000fe400078e3cff */
[----:B--2---:R-:W-:-:S04]  /*2bc0*/  SEL R2, RZ, 0x1, P0 ;  /* 0x00000001ff027807 */ /* 0x004fc80000000000 */
[----:B------:R-:W-:Y:S01]  /*2bd0*/  LOP3.LUT R9, R9, R2, RZ, 0x3c, !PT ;  /* 0x0000000209097212 */ /* 0x000fe200078e3cff */
[----:B------:R-:W-:Y:S06]  /*2be0*/  @P3 BRA `(.L_x_50) ;  /* 0xfffffffc002c3947 */ /* 0x000fec000383ffff */
[----:B------:R-:W-:Y:S01]  /*2bf0*/  ULEA UR4, UR5, UR6, 0x3 ;  /* 0x0000000605047291 */ /* 0x000fe2000f8e18ff */
[----:B------:R-:W-:-:S08]  /*2c00*/  SHF.L.U32 R2, R12, 0x1f, RZ ;  /* 0x0000001f0c027819 */ /* 0x000fd000000006ff */
[----:B------:R-:W1:Y:S02]  /*2c10*/  SYNCS.PHASECHK.TRANS64 P0, [UR4+0x60], R2 ;  /* 0x00006002ff0075a7 */ /* 0x000e640008001004 */
[----:B-1----:R-:W-:Y:S05]  /*2c20*/  @P0 BRA `(.L_x_51) ;  /* 0x0000000000080947 */ /* 0x002fea0003800000 */
[----:B------:R-:W1:Y:S02]  /*2c30*/  SYNCS.PHASECHK.TRANS64.TRYWAIT P0, [UR4+0x60], R2 ;  /* 0x00006002ff0075a7 */ /* 0x000e640008001104 */
[----:B-1----:R-:W-:Y:S05]  /*2c40*/  @!P0 BRA `(.L_x_52) ;  /* 0x00000044007c8947 */ /* 0x002fea0003800000 */
.L_x_51:
[----:B------:R-:W-:-:S04]  /*2c50*/  UIADD3 UR7, UPT, UPT, UR5, 0x1, URZ ;  /* 0x0000000105077890 */ /* 0x000fc8000fffe0ff */
[----:B------:R-:W-:-:S04]  /*2c60*/  UISETP.NE.AND UP0, UPT, UR7, 0x2, UPT ;  /* 0x000000020700788c */ /* 0x000fc8000bf05270 */
[----:B------:R-:W-:Y:S02]  /*2c70*/  USEL UR8, URZ, 0x1, UP0 ;  /* 0x00000001ff087887 */ /* 0x000fe40008000000 */
[----:B------:R-:W-:-:S04]  /*2c80*/  USEL UR7, UR7, URZ, UP0 ;  /* 0x000000ff07077287 */ /* 0x000fc80008000000 */
[----:B------:R-:W-:Y:S01]  /*2c90*/  ULEA UR7, UR7, UR6, 0x3 ;  /* 0x0000000607077291 */ /* 0x000fe2000f8e18ff */
[----:B-1----:R-:W-:-:S04]  /*2ca0*/  LOP3.LUT R2, R12, UR8, RZ, 0x3c, !PT ;  /* 0x000000080c027c12 */ /* 0x002fc8000f8e3cff */
[----:B------:R-:W-:-:S04]  /*2cb0*/  SHF.L.U32 R0, R2, 0x1f, RZ ;  /* 0x0000001f02007819 */ /* 0x000fc800000006ff */
[----:B------:R-:W1:Y:S02]  /*2cc0*/  SYNCS.PHASECHK.TRANS64 P0, [UR7+0x60], R0 ;  /* 0x00006000ff0075a7 */ /* 0x000e640008001007 */
[----:B-1----:R-:W-:Y:S05]  /*2cd0*/  @P0 EXIT ;  /* 0x000000000000094d */ /* 0x002fea0003800000 */
[----:B------:R-:W-:Y:S02]  /*2ce0*/  SHF.L.U32 R2, R2, 0x1f, RZ ;  /* 0x0000001f02027819 */ /* 0x000fe400000006ff */
[----:B------:R-:W-:-:S07]  /*2cf0*/  MOV R0, UR7 ;  /* 0x0000000700007c02 */ /* 0x000fce0008000f00 */
.L_x_53:
[----:B-1----:R1:W2:Y:S02]  /*2d00*/  SYNCS.PHASECHK.TRANS64.TRYWAIT P0, [R0+URZ+0x60], R2 ;  /* 0x00006002000075a7 */ /* 0x0022a400080011ff */
[----:B--2---:R-:W-:Y:S05]  /*2d10*/  @!P0 NANOSLEEP.SYNCS 0x989680 ;  /* 0x009896800000895d */ /* 0x004fea0003900000 */
[----:B------:R-:W2:Y:S02]  /*2d20*/  @!P0 SYNCS.PHASECHK.TRANS64 P0, [R0+URZ+0x60], R2 ;  /* 0x00006002000085a7 */ /* 0x000ea400080010ff */
[----:B--2---:R-:W-:Y:S05]  /*2d30*/  @P0 EXIT ;  /* 0x000000000000094d */ /* 0x004fea0003800000 */
[----:B------:R-:W-:Y:S05]  /*2d40*/  BRA `(.L_x_53) ;  /* 0xfffffffc00ec7947 */ /* 0x000fea000383ffff */
.L_x_46:
[----:B------:R-:W-:Y:S05]  /*2d50*/  BRA.U UP4, `(.L_x_54) ;  /* 0x0000000d04847547 */ /* 0x000fea000b800000 */
[----:B------:R-:W-:Y:S01]  /*2d60*/  UMOV UR4, 0x40 ;  /* 0x0000004000047882 */ /* 0x000fe20000000000 */
[----:B------:R-:W-:Y:S01]  /*2d70*/  NOP ;  /* 0x0000000000007918 */ /* 0x000fe20000000000 */
[----:B------:R-:W-:Y:S01]  /*2d80*/  ULEA UR5, UR48, UR4, 0x18 ;  /* 0x0000000430057291 */ /* 0x000fe2000f8ec0ff */
[----:B------:R-:W-:Y:S02]  /*2d90*/  UMOV UR6, 0x400 ;  /* 0x0000040000067882 */ /* 0x000fe40000000000 */
[----:B------:R-:W-:-:S06]  /*2da0*/  ULEA UR6, UR48, UR6, 0x18 ;  /* 0x0000000630067291 */ /* 0x000fcc000f8ec0ff */
[----:B------:R-:W1:Y:S02]  /*2db0*/  LDS.U8 R0, [UR5+0x1c] ;  /* 0x00001c05ff007984 */ /* 0x000e640008000000 */
[----:B-1----:R-:W-:-:S13]  /*2dc0*/  ISETP.NE.AND P0, PT, R0, RZ, PT ;  /* 0x000000ff0000720c */ /* 0x002fda0003f05270 */
[----:B------:R-:W-:Y:S05]  /*2dd0*/  @P0 BRA `(.L_x_55) ;  /* 0x0000000000580947 */ /* 0x000fea0003800000 */
[----:B------:R-:W-:-:S13]  /*2de0*/  ELECT P0, URZ, PT ;  /* 0x0000000000ff782f */ /* 0x000fda0003800000 */
[----:B------:R-:W-:Y:S05]  /*2df0*/  @!P0 BRA `(.L_x_56) ;  /* 0x0000000000608947 */ /* 0x000fea0003800000 */
[----:B------:R-:W-:Y:S01]  /*2e00*/  UMOV UR4, 0x10 ;  /* 0x0000001000047882 */ /* 0x000fe20000000000 */
[----:B------:R-:W-:Y:S01]  /*2e10*/  HFMA2 R0, -RZ, RZ, 0, 5.9604644775390625e-08 ;  /* 0x00000001ff007431 */ /* 0x000fe200000001ff */
[----:B------:R-:W-:-:S03]  /*2e20*/  MOV R3, 0xffff ;  /* 0x0000ffff00037802 */ /* 0x000fc60000000f00 */
[----:B------:R-:W-:Y:S04]  /*2e30*/  DEPBAR.LE SB1, 0x36 ;  /* 0x00009d800000791a */ /* 0x000fe80000000000 */
[----:B------:R-:W1:Y:S02]  /*2e40*/  UTCATOMSWS.FIND_AND_SET.ALIGN UP0, UR4, UR4 ;  /* 0x00000004000475e3 */ /* 0x000e640008000800 */
[----:B-1----:R-:W-:Y:S01]  /*2e50*/  MOV R4, UR4 ;  /* 0x0000000400047c02 */ /* 0x002fe20008000f00 */
[----:B------:R-:W-:Y:S06]  /*2e60*/  BRA.U UP0, `(.L_x_57) ;  /* 0x0000000100187547 */ /* 0x000fec000b800000 */
.L_x_58:
[----:B------:R-:W-:Y:S05]  /*2e70*/  NANOSLEEP 0x64 ;  /* 0x000000640000795d */ /* 0x000fea0003800000 */
[----:B------:R-:W-:-:S05]  /*2e80*/  UMOV UR4, 0x10 ;  /* 0x0000001000047882 */ /* 0x000fca0000000000 */
[----:B------:R-:W-:Y:S04]  /*2e90*/  DEPBAR.LE SB1, 0x36 ;  /* 0x00009d800000791a */ /* 0x000fe80000000000 */
[----:B------:R-:W1:Y:S02]  /*2ea0*/  UTCATOMSWS.FIND_AND_SET.ALIGN UP0, UR4, UR4 ;  /* 0x00000004000475e3 */ /* 0x000e640008000800 */
[----:B-1----:R-:W-:Y:S01]  /*2eb0*/  MOV R4, UR4 ;  /* 0x0000000400047c02 */ /* 0x002fe20008000f00 */
[----:B------:R-:W-:Y:S05]  /*2ec0*/  BRA.U !UP0, `(.L_x_58) ;  /* 0xfffffffd08e87547 */ /* 0x000fea000b83ffff */
.L_x_57:
[-C--:B------:R-:W-:Y:S02]  /*2ed0*/  SHF.L.U32 R3, R3, R4.reuse, RZ ;  /* 0x0000000403037219 */ /* 0x080fe400000006ff */
[----:B------:R-:W-:Y:S01]  /*2ee0*/  SHF.L.U32 R0, R0, R4, RZ ;  /* 0x0000000400007219 */ /* 0x000fe200000006ff */
[----:B------:R-:W-:Y:S02]  /*2ef0*/  IMAD.SHL.U32 R4, R4, 0x20, RZ ;  /* 0x0000002004047824 */ /* 0x000fe400078e00ff */
[----:B------:R1:W-:Y:S04]  /*2f00*/  ATOMS.OR RZ, [UR5+0x14], R3 ;  /* 0x00001403ffff798c */ /* 0x0003e8000b000005 */
[----:B------:R1:W-:Y:S04]  /*2f10*/  ATOMS.OR RZ, [UR5+0x18], R0 ;  /* 0x00001800ffff798c */ /* 0x0003e8000b000005 */
[----:B------:R1:W-:Y:S01]  /*2f20*/  STS [UR6+0x100], R4 ;  /* 0x00010004ff007988 */ /* 0x0003e20008000806 */
[----:B------:R-:W-:Y:S05]  /*2f30*/  BRA `(.L_x_56) ;  /* 0x0000000000107947 */ /* 0x000fea0003800000 */
.L_x_55:
[----:B------:R-:W-:Y:S02]  /*2f40*/  MOV R0, 0xffffffff ;  /* 0xffffffff00007802 */ /* 0x000fe40000000f00 */
[----:B------:R-:W-:-:S03]  /*2f50*/  MOV R4, 0x2f80 ;  /* 0x00002f8000047802 */ /* 0x000fc60000000f00 */
[----:B------:R1:W-:Y:S04]  /*2f60*/  STS [UR6+0x100], R0 ;  /* 0x00010000ff007988 */ /* 0x0003e80008000806 */
[----:B-1---5:R-:W-:Y:S05]  /*2f70*/  CALL.REL.NOINC `($__internal_1_$__cuda_sm10x_tcgen05_guardrail_trap_phase_invalid_during_alloc) ;  /* 0x0000004400fc7944 */ /* 0x022fea0003c00000 */
.L_x_56:
[----:B------:R-:W-:Y:S05]  /*2f80*/  WARPSYNC.ALL ;  /* 0x0000000000007948 */ /* 0x000fea0003800000 */
[----:B------:R-:W2:Y:S01]  /*2f90*/  S2UR UR4, SR_CgaCtaId ;  /* 0x00000000000479c3 */ /* 0x000ea20000008800 */
[----:B------:R-:W-:Y:S01]  /*2fa0*/  UMOV UR17, 0x400 ;  /* 0x0000040000117882 */ /* 0x000fe20000000000 */
[----:B------:R-:W-:-:S06]  /*2fb0*/  NOP ;  /* 0x0000000000007918 */ /* 0x000fcc0000000000 */
[----:B------:R-:W-:Y:S06]  /*2fc0*/  BAR.ARV 0x6, 0xa0 ;  /* 0x0182800000007b1d */ /* 0x000fec0000002000 */
[----:B------:R-:W3:Y:S01]  /*2fd0*/  LDCU UR5, c[0x0][0x38c] ;  /* 0x00007180ff0577ac */ /* 0x000ee20008000800 */
[----:B------:R-:W-:Y:S01]  /*2fe0*/  LOP3.LUT R2, R2, 0xffff, RZ, 0xc0, !PT ;  /* 0x0000ffff02027812 */ /* 0x000fe200078ec0ff */
[----:B------:R-:W-:Y:S01]  /*2ff0*/  IMAD.MOV.U32 R11, RZ, RZ, 0x1 ;  /* 0x00000001ff0b7424 */ /* 0x000fe200078e00ff */
[----:B------:R-:W-:Y:S01]  /*3000*/  CS2R R8, SRZ ;  /* 0x0000000000087805 */ /* 0x000fe2000001ff00 */
[----:B------:R-:W4:Y:S01]  /*3010*/  LDCU UR8, c[0x0][0x38c] ;  /* 0x00007180ff0877ac */ /* 0x000f220008000800 */
[----:B------:R-:W-:Y:S01]  /*3020*/  R2UR UR19, R2 ;  /* 0x00000000021372ca */ /* 0x000fe200000e0000 */
[----:B------:R-:W-:Y:S01]  /*3030*/  IMAD.MOV.U32 R10, RZ, RZ, RZ ;  /* 0x000000ffff0a7224 */ /* 0x000fe200078e00ff */
[----:B------:R-:W-:Y:S01]  /*3040*/  UMOV UR23, URZ ;  /* 0x000000ff00177c82 */ /* 0x000fe20008000000 */
[----:B------:R-:W-:Y:S01]  /*3050*/  UMOV UR14, URZ ;  /* 0x000000ff000e7c82 */ /* 0x000fe20008000000 */
[----:B--2---:R-:W-:Y:S01]  /*3060*/  ULEA UR17, UR4, UR17, 0x18 ;  /* 0x0000001104117291 */ /* 0x004fe2000f8ec0ff */
[----:B------:R-:W-:Y:S01]  /*3070*/  UMOV UR26, 0x0 ;  /* 0x00000000001a7882 */ /* 0x000fe20000000000 */
[----:B------:R-:W-:-:S02]  /*3080*/  UMOV UR27, 0x81004a0 ;  /* 0x081004a0001b7882 */ /* 0x000fc40000000000 */
[----:B------:R-:W-:Y:S02]  /*3090*/  UIADD3 UR6, UPT, UPT, UR17, 0x4400, URZ ;  /* 0x0000440011067890 */ /* 0x000fe4000fffe0ff */
[----:B------:R-:W-:Y:S02]  /*30a0*/  UIADD3 UR7, UPT, UPT, UR17, 0xa400, URZ ;  /* 0x0000a40011077890 */ /* 0x000fe4000fffe0ff */
[----:B---3--:R-:W-:Y:S01]  /*30b0*/  UIADD3 UR5, UPT, UPT, UR5, 0x3f, URZ ;  /* 0x0000003f05057890 */ /* 0x008fe2000fffe0ff */
[----:B-1----:R-:W1:Y:S01]  /*30c0*/  LDS R0, [UR17+0x100] ;  /* 0x00010011ff007984 */ /* 0x002e620008000800 */
[----:B------:R-:W-:Y:S02]  /*30d0*/  USHF.R.U32.HI UR6, URZ, 0x4, UR6 ;  /* 0x00000004ff067899 */ /* 0x000fe40008011606 */
[----:B------:R-:W-:Y:S02]  /*30e0*/  USHF.R.S32.HI UR4, URZ, 0x1f, UR5 ;  /* 0x0000001fff047899 */ /* 0x000fe40008011405 */
[----:B------:R-:W-:-:S02]  /*30f0*/  ULOP3.LUT UR6, UR6, 0x3fff, URZ, 0xc0, !UPT ;  /* 0x00003fff06067892 */ /* 0x000fc4000f8ec0ff */
[----:B------:R-:W-:Y:S02]  /*3100*/  ULEA.HI UR4, UR4, UR5, URZ, 0x6 ;  /* 0x0000000504047291 */ /* 0x000fe4000f8f30ff */
[----:B------:R-:W-:Y:S02]  /*3110*/  USHF.R.U32.HI UR5, URZ, 0x4, UR7 ;  /* 0x00000004ff057899 */ /* 0x000fe40008011607 */
[----:B------:R-:W-:Y:S02]  /*3120*/  USHF.R.S32.HI UR28, URZ, 0x6, UR4 ;  /* 0x00000006ff1c7899 */ /* 0x000fe40008011404 */
[----:B------:R-:W-:Y:S02]  /*3130*/  ULOP3.LUT UR5, UR5, 0x3fff, URZ, 0xc0, !UPT ;  /* 0x00003fff05057892 */ /* 0x000fe4000f8ec0ff */
[----:B------:R-:W-:Y:S02]  /*3140*/  UISETP.LT.AND UP0, UPT, UR28, 0x1, UPT ;  /* 0x000000011c00788c */ /* 0x000fe4000bf01270 */
[----:B------:R-:W-:-:S02]  /*3150*/  ULOP3.LUT UR20, UR6, 0x10000, URZ, 0xfc, !UPT ;  /* 0x0001000006147892 */ /* 0x000fc4000f8efcff */
[----:B------:R-:W-:Y:S02]  /*3160*/  USEL UR29, UR28, 0x1, !UP0 ;  /* 0x000000011c1d7887 */ /* 0x000fe4000c000000 */
[----:B------:R-:W-:Y:S02]  /*3170*/  ULOP3.LUT UR21, UR5, 0x10000, URZ, 0xfc, !UPT ;  /* 0x0001000005157892 */ /* 0x000fe4000f8efcff */
[----:B------:R-:W-:Y:S02]  /*3180*/  UIADD3 UR29, UPT, UPT, -UR29, URZ, URZ ;  /* 0x000000ff1d1d7290 */ /* 0x000fe4000fffe1ff */
[----:B----4-:R-:W-:Y:S01]  /*3190*/  UISETP.GE.AND UP4, UPT, UR8, 0x1, UPT ;  /* 0x000000010800788c */ /* 0x010fe2000bf86270 */
[----:B------:R-:W-:Y:S01]  /*31a0*/  UMOV UR24, 0x0 ;  /* 0x0000000000187882 */ /* 0x000fe20000000000 */
[----:B------:R-:W-:Y:S01]  /*31b0*/  UMOV UR25, 0x81004a0 ;  /* 0x081004a000197882 */ /* 0x000fe20000000000 */
[----:B-1----:R-:W-:-:S15]  /*31c0*/  R2UR UR30, R0 ;  /* 0x00000000001e72ca */ /* 0x002fde00000e0000 */
.L_x_65:
[----:B------:R-:W-:Y:S02]  /*31d0*/  LEA R0, R10, UR17, 0x3 ;  /* 0x000000110a007c11 */ /* 0x000fe4000f8e18ff */
[----:B------:R-:W-:Y:S02]  /*31e0*/  SHF.L.U32 R2, R9, 0x1f, RZ ;  /* 0x0000001f09027819 */ /* 0x000fe400000006ff */
[----:B------:R-:W-:Y:S01]  /*31f0*/  PLOP3.LUT P0, PT, PT, PT, UP4, 0x80, 0x8 ;  /* 0x000000000008781c */ /* 0x000fe20003f0f048 */
[----:B------:R-:W-:Y:S01]  /*3200*/  VIADD R3, R0, 0x60 ;  /* 0x0000006000037836 */ /* 0x000fe20000000000 */
[----:B-1----:R-:W1:Y:S02]  /*3210*/  SYNCS.PHASECHK.TRANS64.TRYWAIT P1, [R0+URZ+0x50], R2 ;  /* 0x00005002000075a7 */ /* 0x002e6400080211ff */
[----:B-1-3--:R-:W-:Y:S09]  /*3220*/  @!P1 BRA `(.L_x_59) ;  /* 0x00000040001c9947 */ /* 0x00aff20003800000 */
.L_x_114:
[----:B------:R-:W-:Y:S01]  /*3230*/  LEA R4, R10, UR17, 0x4 ;  /* 0x000000110a047c11 */ /* 0x000fe2000f8e20ff */
[----:B------:R-:W-:Y:S01]  /*3240*/  @UP4 ULEA UR4, UR14, UR17, 0x3 ;  /* 0x000000110e044291 */ /* 0x000fe2000f8e18ff */
[----:B------:R-:W-:Y:S01]  /*3250*/  PLOP3.LUT P2, PT, PT, PT, PT, 0x80, 0x8 ;  /* 0x000000000008781c */ /* 0x000fe20003f4f070 */
[----:B------:R-:W-:Y:S01]  /*3260*/  ULEA UR22, UR23, UR17, 0x3 ;  /* 0x0000001117167291 */ /* 0x000fe2000f8e18ff */
[----:B------:R-:W-:Y:S01]  /*3270*/  PRMT R3, RZ, 0x654, R3 ;  /* 0x00000654ff037816 */ /* 0x000fe20000000003 */
[----:B------:R-:W-:Y:S01]  /*3280*/  ULEA UR18, UR23, UR30, 0x6 ;  /* 0x0000001e17127291 */ /* 0x000fe2000f8e30ff */
[----:B------:R-:W2:Y:S01]  /*3290*/  LDS.128 R4, [R4+0xe0] ;  /* 0x0000e00004047984 */ /* 0x000ea20000000c00 */
[----:B-1----:R-:W-:Y:S02]  /*32a0*/  @P0 SHF.L.U32 R2, R8, 0x1f, RZ ;  /* 0x0000001f08020819 */ /* 0x002fe400000006ff */
[----:B------:R-:W-:Y:S01]  /*32b0*/  SHF.L.U32 R0, R11, 0x1f, RZ ;  /* 0x0000001f0b007819 */ /* 0x000fe200000006ff */
[----:B------:R-:W-:Y:S01]  /*32c0*/  @!PT LDS RZ, [RZ] ;  /* 0x00000000fffff984 */ /* 0x000fe20000000800 */
[----:B------:R-:W-:Y:S01]  /*32d0*/  @!PT LDS RZ, [RZ] ;  /* 0x00000000fffff984 */ /* 0x000fe20000000800 */
[----:B------:R-:W-:Y:S01]  /*32e0*/  @!PT LDS RZ, [RZ] ;  /* 0x00000000fffff984 */ /* 0x000fe20000000800 */
[----:B------:R-:W-:Y:S01]  /*32f0*/  @!PT LDS RZ, [RZ] ;  /* 0x00000000fffff984 */ /* 0x000fe20000000800 */
[----:B------:R1:W-:Y:S06]  /*3300*/  MEMBAR.ALL.CTA ;  /* 0x0000000000007992 */ /* 0x0003ec0000008000 */
[----:B-1----:R-:W1:Y:S02]  /*3310*/  FENCE.VIEW.ASYNC.S ;  /* 0x00000000000073c6 */ /* 0x002e640000000000 */
[----:B-1----:R1:W-:Y:S01]  /*3320*/  SYNCS.ARRIVE.TRANS64.RED.A1T0 RZ, [R3+URZ], RZ ;  /* 0x000000ff03ff79a7 */ /* 0x0023e200081004ff */
[----:B------:R1:W3:Y:S01]  /*3330*/  @P0 SYNCS.PHASECHK.TRANS64.TRYWAIT P2, [UR4], R2 ;  /* 0x00000002ff0005a7 */ /* 0x0002e20008041104 */
[----:B--2---:R-:W-:Y:S01]  /*3340*/  LOP3.LUT P1, RZ, R6, 0x1, RZ, 0xc0, !PT ;  /* 0x0000000106ff7812 */ /* 0x004fe2000782c0ff */
[----:B------:R-:W2:Y:S02]  /*3350*/  SYNCS.PHASECHK.TRANS64.TRYWAIT P0, [UR22+0x90], R0 ;  /* 0x00009000ff0075a7 */ /* 0x000ea40008001116 */
[----:B-123--:R-:W-:Y:S10]  /*3360*/  @!P0 BRA `(.L_x_60) ;  /* 0x0000003c00e08947 */ /* 0x00eff40003800000 */
.L_x_116:
[----:B------:R-:W-:Y:S01]  /*3370*/  IADD3 R10, PT, PT, R10, 0x1, RZ ;  /* 0x000000010a0a7810 */ /* 0x000fe20007ffe0ff */
[----:B------:R-:W-:Y:S06]  /*3380*/  BRA.U !UP4, `(.L_x_61) ;  /* 0x000000010c987547 */ /* 0x000fec000b800000 */
[----:B------:R-:W-:Y:S01]  /*3390*/  UPLOP3.LUT UP2, UPT, UPT, UPT, UPT, 0x40, 0x4 ;  /* 0x000000000004789c */ /* 0x000fe20003f4e870 */
[----:B------:R-:W-:Y:S01]  /*33a0*/  UMOV UR16, UR29 ;  /* 0x0000001d00107c82 */ /* 0x000fe20008000000 */
[----:B------:R-:W-:Y:S01]  /*33b0*/  UMOV UR15, UR28 ;  /* 0x0000001c000f7c82 */ /* 0x000fe20008000000 */
[----:B------:R-:W-:-:S08]  /*33c0*/  UMOV UR6, UR14 ;  /* 0x0000000e00067c82 */ /* 0x000fd00008000000 */
.L_x_64:
[----:B------:R-:W-:Y:S02]  /*33d0*/  UIADD3 UR16, UPT, UPT, UR16, 0x1, URZ ;  /* 0x0000000110107890 */ /* 0x000fe4000fffe0ff */
[----:B--2---:R-:W-:Y:S02]  /*33e0*/  ULEA UR5, UR6, UR17, 0x3 ;  /* 0x0000001106057291 */ /* 0x004fe4000f8e18ff */
[----:B------:R-:W-:Y:S01]  /*33f0*/  UISETP.NE.AND UP3, UPT, UR16, URZ, UPT ;  /* 0x000000ff1000728c */ /* 0x000fe2000bf65270 */
[----:B---3--:R-:W-:Y:S10]  /*3400*/  @P2 BRA `(.L_x_62) ;  /* 0x00000000000c2947 */ /* 0x008ff40003800000 */
[----:B-1----:R-:W-:Y:S04]  /*3410*/  SHF.L.U32 R2, R8, 0x1f, RZ ;  /* 0x0000001f08027819 */ /* 0x002fe800000006ff */
[----:B------:R-:W1:Y:S02]  /*3420*/  SYNCS.PHASECHK.TRANS64.TRYWAIT P0, [UR5], R2 ;  /* 0x00000002ff0075a7 */ /* 0x000e640008001105 */
[----:B-1----:R-:W-:Y:S05]  /*3430*/  @!P0 BRA `(.L_x_63) ;  /* 0x0000003c00c48947 */ /* 0x002fea0003800000 */
.L_x_62:
[----:B------:R-:W-:Y:S01]  /*3440*/  UISETP.NE.AND UP0, UPT, UR15, 0x1, UPT ;  /* 0x000000010f00788c */ /* 0x000fe2000bf05270 */
[----:B------:R-:W-:Y:S01]  /*3450*/  PLOP3.LUT P2, PT, PT, PT, PT, 0x80, 0x8 ;  /* 0x000000000008781c */ /* 0x000fe20003f4f070 */
[----:B------:R-:W-:Y:S02]  /*3460*/  UIADD3 UR4, UPT, UPT, UR6, 0x1, URZ ;  /* 0x0000000106047890 */ /* 0x000fe4000fffe0ff */
[----:B------:R-:W-:Y:S02]  /*3470*/  ULEA UR12, UR6, UR21, 0x8 ;  /* 0x00000015060c7291 */ /* 0x000fe4000f8e40ff */
[----:B------:R-:W-:Y:S01]  /*3480*/  UISETP.NE.AND UP1, UPT, UR4, 0x3, UPT ;  /* 0x000000030400788c */ /* 0x000fe2000bf25270 */
[----:B------:R-:W-:Y:S01]  /*3490*/  PLOP3.LUT P0, PT, PT, PT, UP0, 0x80, 0x8 ;  /* 0x000000000008781c */ /* 0x000fe20003f0f008 */
[----:B------:R-:W-:Y:S02]  /*34a0*/  UIADD3 UR10, UPT, UPT, UR12, 0x2, URZ ;  /* 0x000000020c0a7890 */ /* 0x000fe4000fffe0ff */
[----:B------:R-:W-:Y:S02]  /*34b0*/  USEL UR7, URZ, 0x1, UP1 ;  /* 0x00000001ff077887 */ /* 0x000fe40008800000 */
[----:B------:R-:W-:Y:S02]  /*34c0*/  USEL UR14, UR4, URZ, UP1 ;  /* 0x000000ff040e7287 */ /* 0x000fe40008800000 */
[----:B------:R-:W-:Y:S02]  /*34d0*/  UIADD3 UR15, UPT, UPT, UR15, -0x1, URZ ;  /* 0xffffffff0f0f7890 */ /* 0x000fe4000fffe0ff */
[----:B------:R-:W-:Y:S01]  /*34e0*/  @UP0 ULEA UR4, UR14, UR17, 0x3 ;  /* 0x000000110e040291 */ /* 0x000fe2000f8e18ff */
[----:B------:R-:W-:Y:S01]  /*34f0*/  LOP3.LUT R8, R8, UR7, RZ, 0x3c, !PT ;  /* 0x0000000708087c12 */ /* 0x000fe2000f8e3cff */
[----:B------:R-:W-:Y:S01]  /*3500*/  UIADD3 UR7, UPT, UPT, UR5, 0x18, URZ ;  /* 0x0000001805077890 */ /* 0x000fe2000fffe0ff */
[----:B------:R-:W-:Y:S02]  /*3510*/  UMOV UR13, 0x80004020 ;  /* 0x80004020000d7882 */ /* 0x000fe40000000000 */
[----:B-1----:R-:W-:Y:S01]  /*3520*/  @P0 SHF.L.U32 R0, R8, 0x1f, RZ ;  /* 0x0000001f08000819 */ /* 0x002fe200000006ff */
[----:B------:R-:W-:Y:S01]  /*3530*/  UMOV UR5, 0x80004020 ;  /* 0x8000402000057882 */ /* 0x000fe20000000000 */
[----:B------:R-:W-:Y:S01]  /*3540*/  UMOV UR11, 0x80004020 ;  /* 0x80004020000b7882 */ /* 0x000fe20000000000 */
[----:B------:R-:W-:Y:S01]  /*3550*/  UMOV UR9, 0x80004020 ;  /* 0x8000402000097882 */ /* 0x000fe20000000000 */
[----:B------:R2:W3:Y:S01]  /*3560*/  @P0 SYNCS.PHASECHK.TRANS64.TRYWAIT P2, [UR4], R0 ;  /* 0x00000000ff0005a7 */ /* 0x0004e20008041104 */
[----:B------:R-:W-:Y:S03]  /*3570*/  ULEA UR4, UR6, UR20, 0x9 ;  /* 0x0000001406047291 */ /* 0x000fe6000f8e48ff */
[----:B------:R-:W-:Y:S01]  /*3580*/  UMOV UR6, UR14 ;  /* 0x0000000e00067c82 */ /* 0x000fe20008000000 */
[----:B------:R-:W-:Y:S05]  /*3590*/  UIADD3 UR8, UPT, UPT, UR4, 0x2, URZ ;  /* 0x0000000204087890 */ /* 0x000fea000fffe0ff */
[----:B------:R2:W-:Y:S01]  /*35a0*/  UTCIMMA gdesc[UR4], gdesc[UR12], tmem[UR18], tmem[UR26], idesc[UR27], UP2 ;  /* 0x00ff1a0c040075ea */ /* 0x0005e20009000112 */
[----:B------:R-:W-:Y:S03]  /*35b0*/  UPLOP3.LUT UP2, UPT, UPT, UPT, UPT, 0x80, 0x8 ;  /* 0x000000000008789c */ /* 0x000fe60003f4f070 */
[----:B------:R2:W-:Y:S01]  /*35c0*/  UTCIMMA gdesc[UR8], gdesc[UR10], tmem[UR18], tmem[UR24], idesc[UR25], UPT ;  /* 0x00ff180a080075ea */ /* 0x0005e2000b800112 */
[----:B------:R2:W-:Y:S01]  /*35d0*/  UTCBAR.MULTICAST [UR7], URZ, UR19 ;  /* 0x000000ff070073e9 */ /* 0x0005e20008000813 */
[----:B------:R-:W-:Y:S06]  /*35e0*/  BRA.U UP3, `(.L_x_64) ;  /* 0xfffffffd03787547 */ /* 0x000fec000b83ffff */
.L_x_61:
[----:B--2---:R-:W-:Y:S01]  /*35f0*/  UIADD3 UR4, UPT, UPT, UR23, 0x1, URZ ;  /* 0x0000000117047890 */ /* 0x004fe2000fffe0ff */
[C---:B------:R-:W-:Y:S01]  /*3600*/  ISETP.NE.AND P0, PT, R10.reuse, 0x2, PT ;  /* 0x000000020a00780c */ /* 0x040fe20003f05270 */
[----:B------:R-:W-:Y:S02]  /*3610*/  UIADD3 UR5, UPT, UPT, UR22, 0x70, URZ ;  /* 0x0000007016057890 */ /* 0x000fe4000fffe0ff */
[----:B------:R-:W-:Y:S01]  /*3620*/  UISETP.NE.AND UP0, UPT, UR4, 0x4, UPT ;  /* 0x000000040400788c */ /* 0x000fe2000bf05270 */
[----:B-1----:R-:W-:Y:S02]  /*3630*/  SEL R0, RZ, 0x1, P0 ;  /* 0x00000001ff007807 */ /* 0x002fe40000000000 */
[----:B------:R-:W-:Y:S01]  /*3640*/  SEL R10, R10, RZ, P0 ;  /* 0x000000ff0a0a7207 */ /* 0x000fe20000000000 */
[----:B------:R-:W-:Y:S01]  /*3650*/  USEL UR6, URZ, 0x1, UP0 ;  /* 0x00000001ff067887 */ /* 0x000fe20008000000 */
[----:B------:R-:W-:Y:S01]  /*3660*/  LOP3.LUT R9, R9, R0, RZ, 0x3c, !PT ;  /* 0x0000000009097212 */ /* 0x000fe200078e3cff */
[----:B------:R-:W-:Y:S01]  /*3670*/  USEL UR23, UR4, URZ, UP0 ;  /* 0x000000ff04177287 */ /* 0x000fe20008000000 */
[----:B------:R1:W-:Y:S03]  /*3680*/  UTCBAR [UR5], URZ ;  /* 0x000000ff050073e9 */ /* 0x0003e600080000ff */
[----:B------:R-:W-:Y:S01]  /*3690*/  LOP3.LUT R11, R11, UR6, RZ, 0x3c, !PT ;  /* 0x000000060b0b7c12 */ /* 0x000fe2000f8e3cff */
[----:B------:R-:W-:Y:S07]  /*36a0*/  @P1 BRA `(.L_x_65) ;  /* 0xfffffff800c81947 */ /* 0x000fee000383ffff */
[----:B------:R-:W2:Y:S01]  /*36b0*/  S2UR UR8, SR_CgaCtaId ;  /* 0x00000000000879c3 */ /* 0x000ea20000008800 */
[----:B------:R-:W-:Y:S01]  /*36c0*/  ELECT P0, URZ, PT ;  /* 0x0000000000ff782f */ /* 0x000fe20003800000 */
[----:B------:R-:W-:Y:S01]  /*36d0*/  IMAD.MOV.U32 R0, RZ, RZ, 0x1 ;  /* 0x00000001ff007424 */ /* 0x000fe200078e00ff */
[----:B------:R-:W-:Y:S01]  /*36e0*/  UIADD3 UR17, UPT, UPT, UR17, 0x90, URZ ;  /* 0x0000009011117890 */ /* 0x000fe2000fffe0ff */
[----:B------:R-:W-:Y:S01]  /*36f0*/  SHF.L.U32 R2, R11, 0x1f, RZ ;  /* 0x0000001f0b027819 */ /* 0x000fe200000006ff */
[----:B------:R-:W-:-:S03]  /*3700*/  UMOV UR4, 0x40 ;  /* 0x0000004000047882 */ /* 0x000fc60000000000 */
[----:B------:R-:W-:Y:S01]  /*3710*/  UVIRTCOUNT.DEALLOC.SMPOOL 0x80 ;  /* 0x000000800000784c */ /* 0x000fe20000000000 */
[----:B--2---:R-:W-:Y:S02]  /*3720*/  ULEA UR8, UR8, UR4, 0x18 ;  /* 0x0000000408087291 */ /* 0x004fe4000f8ec0ff */
[----:B------:R-:W-:-:S07]  /*3730*/  ULEA UR4, UR23, UR17, 0x3 ;  /* 0x0000001117047291 */ /* 0x000fce000f8e18ff */
[----:B------:R2:W-:Y:S02]  /*3740*/  @P0 STS.U8 [UR8+0x1c], R0 ;  /* 0x00001c00ff000988 */ /* 0x0005e40008000008 */
[----:B------:R-:W4:Y:S02]  /*3750*/  SYNCS.PHASECHK.TRANS64.TRYWAIT P0, [UR4], R2 ;  /* 0x00000002ff0075a7 */ /* 0x000f240008001104 */
[----:B--2-4-:R-:W-:Y:S05]  /*3760*/  @!P0 BRA `(.L_x_66) ;  /* 0x0000003c00108947 */ /* 0x014fea0003800000 */
.L_x_119:
[----:B------:R-:W-:-:S04]  /*3770*/  UIADD3 UR4, UPT, UPT, UR23, 0x1, URZ ;  /* 0x0000000117047890 */ /* 0x000fc8000fffe0ff */
[----:B------:R-:W-:-:S04]  /*3780*/  UISETP.NE.AND UP0, UPT, UR4, 0x4, UPT ;  /* 0x000000040400788c */ /* 0x000fc8000bf05270 */
[----:B------:R-:W-:Y:S02]  /*3790*/  USEL UR6, URZ, 0x1, UP0 ;  /* 0x00000001ff067887 */ /* 0x000fe40008000000 */
[----:B------:R-:W-:-:S04]  /*37a0*/  USEL UR4, UR4, URZ, UP0 ;  /* 0x000000ff04047287 */ /* 0x000fc80008000000 */
[----:B-1----:R-:W-:Y:S01]  /*37b0*/  ULEA UR5, UR4, UR17, 0x3 ;  /* 0x0000001104057291 */ /* 0x002fe2000f8e18ff */
[----:B--2---:R-:W-:-:S04]  /*37c0*/  LOP3.LUT R2, R11, UR6, RZ, 0x3c, !PT ;  /* 0x000000060b027c12 */ /* 0x004fc8000f8e3cff */
[----:B------:R-:W-:-:S04]  /*37d0*/  SHF.L.U32 R3, R2, 0x1f, RZ ;  /* 0x0000001f02037819 */ /* 0x000fc800000006ff */
[----:B------:R-:W1:Y:S02]  /*37e0*/  SYNCS.PHASECHK.TRANS64.TRYWAIT P0, [UR5], R3 ;  /* 0x00000003ff0075a7 */ /* 0x000e640008001105 */
[----:B-1----:R-:W-:Y:S05]  /*37f0*/  @!P0 BRA `(.L_x_67) ;  /* 0x0000003c00048947 */ /* 0x002fea0003800000 */
.L_x_121:
        /* <DEDUP_REMOVED lines=9> */
.L_x_123:
[----:B------:R-:W-:-:S04]  /*3890*/  UIADD3 UR4, UPT, UPT, UR4, 0x1, URZ ;  /* 0x0000000104047890 */ /* 0x000fc8000fffe0ff */
[----:B------:R-:W-:-:S04]  /*38a0*/  UISETP.NE.AND UP0, UPT, UR4, 0x4, UPT ;  /* 0x000000040400788c */ /* 0x000fc8000bf05270 */
[----:B------:R-:W-:Y:S02]  /*38b0*/  USEL UR5, URZ, 0x1, UP0 ;  /* 0x00000001ff057887 */ /* 0x000fe40008000000 */
[----:B------:R-:W-:-:S04]  /*38c0*/  USEL UR4, UR4, URZ, UP0 ;  /* 0x000000ff04047287 */ /* 0x000fc80008000000 */
[----:B------:R-:W-:Y:S01]  /*38d0*/  ULEA UR4, UR4, UR17, 0x3 ;  /* 0x0000001104047291 */ /* 0x000fe2000f8e18ff */
[----:B------:R-:W-:-:S04]  /*38e0*/  LOP3.LUT R2, R2, UR5, RZ, 0x3c, !PT ;  /* 0x0000000502027c12 */ /* 0x000fc8000f8e3cff */
[----:B------:R-:W-:-:S04]  /*38f0*/  SHF.L.U32 R2, R2, 0x1f, RZ ;  /* 0x0000001f02027819 */ /* 0x000fc800000006ff */
[----:B------:R-:W2:Y:S02]  /*3900*/  SYNCS.PHASECHK.TRANS64.TRYWAIT P0, [UR4], R2 ;  /* 0x00000002ff0075a7 */ /* 0x000ea40008001104 */
[----:B--2---:R-:W-:Y:S05]  /*3910*/  @!P0 BRA `(.L_x_69) ;  /* 0x0000003800ec8947 */ /* 0x004fea0003800000 */
.L_x_125:
[----:B------:R-:W-:Y:S01]  /*3920*/  NOP ;  /* 0x0000000000007918 */ /* 0x000fe20000000000 */
[----:B-1----:R-:W1:Y:S01]  /*3930*/  LDS R0, [UR8+0x14] ;  /* 0x00001408ff007984 */ /* 0x002e620008000800 */
[----:B------:R-:W-:Y:S01]  /*3940*/  ULOP3.LUT UR4, UR30, 0xffff, URZ, 0xc0, !UPT ;  /* 0x0000ffff1e047892 */ /* 0x000fe2000f8ec0ff */
[----:B------:R-:W-:Y:S01]  /*3950*/  UMOV UR5, 0xffff ;  /* 0x0000ffff00057882 */ /* 0x000fe20000000000 */
[----:B------:R-:W-:Y:S02]  /*3960*/  UMOV UR6, 0x1 ;  /* 0x0000000100067882 */ /* 0x000fe40000000000 */
[----:B------:R-:W-:-:S04]  /*3970*/  USHF.R.U32.HI UR4, URZ, 0x5, UR4 ;  /* 0x00000005ff047899 */ /* 0x000fc80008011604 */
[----:B------:R-:W-:Y:S02]  /*3980*/  USHF.L.U32 UR5, UR5, UR4, URZ ;  /* 0x0000000405057299 */ /* 0x000fe400080006ff */
[----:B------:R-:W-:-:S04]  /*3990*/  USHF.L.U32 UR4, UR6, UR4, URZ ;  /* 0x0000000406047299 */ /* 0x000fc800080006ff */
[----:B-1----:R-:W-:-:S04]  /*39a0*/  LOP3.LUT R0, R0, UR5, RZ, 0xc0, !PT ;  /* 0x0000000500007c12 */ /* 0x002fc8000f8ec0ff */
[----:B------:R-:W-:-:S13]  /*39b0*/  ISETP.NE.AND P0, PT, R0, UR5, PT ;  /* 0x0000000500007c0c */ /* 0x000fda000bf05270 */
[----:B------:R-:W-:Y:S05]  /*39c0*/  @P0 BRA `(.L_x_70) ;  /* 0x0000000000580947 */ /* 0x000fea0003800000 */
[----:B------:R-:W1:Y:S02]  /*39d0*/  LDS R0, [UR8+0x18] ;  /* 0x00001808ff007984 */ /* 0x000e640008000800 */
[----:B-1----:R-:W-:-:S04]  /*39e0*/  LOP3.LUT R0, R0, UR4, RZ, 0xc0, !PT ;  /* 0x0000000400007c12 */ /* 0x002fc8000f8ec0ff */
[----:B------:R-:W-:-:S13]  /*39f0*/  ISETP.NE.AND P0, PT, R0, UR4, PT ;  /* 0x0000000400007c0c */ /* 0x000fda000bf05270 */
[----:B------:R-:W-:Y:S05]  /*3a00*/  @P0 BRA `(.L_x_71) ;  /* 0x00000000003c0947 */ /* 0x000fea0003800000 */
[----:B------:R-:W1:Y:S01]  /*3a10*/  S2R R2, SR_LANEID ;  /* 0x0000000000027919 */ /* 0x000e620000000000 */
[----:B------:R-:W-:-:S06]  /*3a20*/  ULOP3.LUT UR5, URZ, UR5, URZ, 0x33, !UPT ;  /* 0x00000005ff057292 */ /* 0x000fcc000f8e33ff */
[----:B------:R-:W-:-:S04]  /*3a30*/  IMAD.U32 R0, RZ, RZ, UR5 ;  /* 0x00000005ff007e24 */ /* 0x000fc8000f8e00ff */
[----:B------:R2:W4:Y:S02]  /*3a40*/  REDUX UR7, R0 ;  /* 0x00000000000773c4 */ /* 0x0005240000000000 */
[----:B------:R1:W-:Y:S01]  /*3a50*/  UTCATOMSWS.AND URZ, UR5 ;  /* 0x0000000500ff79e3 */ /* 0x0003e20008000000 */
[----:B--2---:R-:W-:Y:S01]  /*3a60*/  LOP3.LUT R0, RZ, UR4, RZ, 0x33, !PT ;  /* 0x00000004ff007c12 */ /* 0x004fe2000f8e33ff */
[----:B------:R-:W-:Y:S02]  /*3a70*/  VOTEU.ANY UR4, UPT, PT ;  /* 0x0000000000047886 */ /* 0x000fe400038e0100 */
[----:B------:R-:W-:Y:S02]  /*3a80*/  UFLO.U32 UR4, UR4 ;  /* 0x00000004000472bd */ /* 0x000fe400080e0000 */
[----:B------:R-:W2:Y:S04]  /*3a90*/  REDUX UR6, R0 ;  /* 0x00000000000673c4 */ /* 0x000ea80000000000 */
[----:B-1----:R-:W-:-:S02]  /*3aa0*/  ISETP.EQ.U32.AND P0, PT, R2, UR4, PT ;  /* 0x0000000402007c0c */ /* 0x002fc4000bf02070 */
[----:B----4-:R-:W-:-:S11]  /*3ab0*/  MOV R2, UR7 ;  /* 0x0000000700027c02 */ /* 0x010fd60008000f00 */
[----:B------:R1:W-:Y:S01]  /*3ac0*/  @P0 ATOMS.AND RZ, [UR8+0x14], R2 ;  /* 0x00001402ffff098c */ /* 0x0003e2000a800008 */
[----:B--2---:R-:W-:-:S05]  /*3ad0*/  IMAD.U32 R0, RZ, RZ, UR6 ;  /* 0x00000006ff007e24 */ /* 0x004fca000f8e00ff */
[----:B------:R1:W-:Y:S01]  /*3ae0*/  @P0 ATOMS.AND RZ, [UR8+0x18], R0 ;  /* 0x00001800ffff098c */ /* 0x0003e2000a800008 */
[----:B------:R-:W-:Y:S05]  /*3af0*/  BRA `(.L_x_72) ;  /* 0x0000000000147947 */ /* 0x000fea0003800000 */
.L_x_71:
[----:B------:R-:W-:Y:S02]  /*3b00*/  MOV R2, 0x3b20 ;  /* 0x00003b2000027802 */ /* 0x000fe40000000f00 */
[----:B---3-5:R-:W-:Y:S05]  /*3b10*/  CALL.REL.NOINC `($__internal_0_$__cuda_sm10x_tcgen05_guardrail_trap_col_being_dealloced_not_returned_by_alloc) ;  /* 0x0000003c00087944 */ /* 0x028fea0003c00000 */
[----:B------:R-:W-:Y:S05]  /*3b20*/  BRA `(.L_x_72) ;  /* 0x0000000000087947 */ /* 0x000fea0003800000 */
.L_x_70:
[----:B------:R-:W-:Y:S02]  /*3b30*/  MOV R2, 0x3b50 ;  /* 0x00003b5000027802 */ /* 0x000fe40000000f00 */
[----:B---3-5:R-:W-:Y:S05]  /*3b40*/  CALL.REL.NOINC `($__internal_2_$__cuda_sm10x_tcgen05_guardrail_trap_unallocated_columns_being_dealloced) ;  /* 0x0000003c00147944 */ /* 0x028fea0003c00000 */
.L_x_72:
[----:B------:R-:W-:Y:S01]  /*3b50*/  NOP ;  /* 0x0000000000007918 */ /* 0x000fe20000000000 */
[----:B------:R-:W-:Y:S05]  /*3b60*/  EXIT ;  /* 0x000000000000794d */ /* 0x000fea0003800000 */
.L_x_54:
[----:B------:R-:W-:-:S09]  /*3b70*/  UISETP.NE.OR UP0, UPT, UR22, 0x3, !UP3 ;  /* 0x000000031600788c */ /* 0x000fd2000df05670 */
[----:B------:R-:W-:Y:S05]  /*3b80*/  BRA.U UP0, `(.L_x_73) ;  /* 0x0000000d00087547 */ /* 0x000fea000b800000 */
[----:B------:R-:W1:Y:S01]  /*3b90*/  LDCU UR26, c[0x0][0x370] ;  /* 0x00006e00ff1a77ac */ /* 0x000e620008000800 */
[----:B------:R-:W2:Y:S01]  /*3ba0*/  LDC.64 R16, c[0x0][0x348] ;  /* 0x0000d200ff107b82 */ /* 0x000ea20000000a00 */
[----:B------:R-:W-:Y:S02]  /*3bb0*/  HFMA2 R13, -RZ, RZ, 0, 0 ;  /* 0x00000000ff0d7431 */ /* 0x000fe400000001ff */
[----:B------:R-:W-:Y:S01]  /*3bc0*/  IMAD.MOV.U32 R15, RZ, RZ, 0x1 ;  /* 0x00000001ff0f7424 */ /* 0x000fe200078e00ff */
[----:B------:R-:W1:Y:S01]  /*3bd0*/  LDCU.128 UR28, c[0x0][0xb10] ;  /* 0x00016200ff1c77ac */ /* 0x000e620008000c00 */
[----:B------:R-:W-:Y:S01]  /*3be0*/  IMAD.MOV.U32 R14, RZ, RZ, RZ ;  /* 0x000000ffff0e7224 */ /* 0x000fe200078e00ff */
[----:B------:R-:W-:Y:S01]  /*3bf0*/  MOV R12, 0x2000 ;  /* 0x00002000000c7802 */ /* 0x000fe20000000f00 */
[----:B------:R-:W3:Y:S01]  /*3c00*/  LDCU UR25, c[0x0][0x374] ;  /* 0x00006e80ff1977ac */ /* 0x000ee20008000800 */
[----:B------:R-:W4:Y:S01]  /*3c10*/  LDC.64 R2, c[0x0][0x888] ;  /* 0x00022200ff027b82 */ /* 0x000f220000000a00 */
[----:B------:R-:W3:Y:S01]  /*3c20*/  LDCU UR16, c[0x0][0xb0c] ;  /* 0x00016180ff1077ac */ /* 0x000ee20008000800 */
[----:B------:R-:W2:Y:S06]  /*3c30*/  LDCU UR35, c[0x0][0xb20] ;  /* 0x00016400ff2377ac */ /* 0x000eac0008000800 */
[----:B------:R-:W4:Y:S01]  /*3c40*/  LDC.64 R4, c[0x0][0x890] ;  /* 0x00022400ff047b82 */ /* 0x000f220000000a00 */
[----:B------:R-:W2:Y:S01]  /*3c50*/  LDCU UR4, c[0x0][0xb30] ;  /* 0x00016600ff0477ac */ /* 0x000ea20008000800 */
[----:B------:R-:W-:Y:S01]  /*3c60*/  UMOV UR17, 0x400 ;  /* 0x0000040000117882 */ /* 0x000fe20000000000 */
[----:B-1----:R-:W-:-:S02]  /*3c70*/  UIMAD.WIDE.U32 UR32, UR26, UR28, URZ ;  /* 0x0000001c1a2072a5 */ /* 0x002fc4000f8e00ff */
[----:B---3--:R-:W-:Y:S02]  /*3c80*/  UIMAD.WIDE.U32 UR6, UR25, UR31, URZ ;  /* 0x0000001f190672a5 */ /* 0x008fe4000f8e00ff */
[----:B------:R-:W-:Y:S02]  /*3c90*/  ULEA UR17, UR48, UR17, 0x18 ;  /* 0x0000001130117291 */ /* 0x000fe4000f8ec0ff */
[----:B------:R-:W-:Y:S02]  /*3ca0*/  UPLOP3.LUT UP3, UPT, UPT, UPT, UPT, 0x40, 0x4 ;  /* 0x000000000004789c */ /* 0x000fe40003f6e870 */
[----:B------:R-:W-:Y:S01]  /*3cb0*/  UIADD3 UR5, UPT, UPT, UR17, 0x30, URZ ;  /* 0x0000003011057890 */ /* 0x000fe2000fffe0ff */
[----:B------:R-:W-:Y:S01]  /*3cc0*/  UMOV UR32, UR33 ;  /* 0x0000002100207c82 */ /* 0x000fe20008000000 */
[----:B------:R-:W-:Y:S01]  /*3cd0*/  UMOV UR27, UR7 ;  /* 0x00000007001b7c82 */ /* 0x000fe20008000000 */
[----:B------:R-:W-:Y:S02]  /*3ce0*/  UISETP.GE.AND UP0, UPT, UR40, 0x1, UPT ;  /* 0x000000012800788c */ /* 0x000fe4000bf06270 */
[----:B------:R-:W-:Y:S01]  /*3cf0*/  UISETP.NE.AND UP4, UPT, UR40, 0x1, UPT ;  /* 0x000000012800788c */ /* 0x000fe2000bf85270 */
[----:B------:R-:W1:Y:S01]  /*3d00*/  LDCU.64 UR14, c[0x0][0xb28] ;  /* 0x00016500ff0e77ac */ /* 0x000e620008000a00 */
[----:B------:R-:W-:-:S02]  /*3d10*/  UISETP.NE.AND UP6, UPT, UR16, 0x1, UPT ;  /* 0x000000011000788c */ /* 0x000fc4000bfc5270 */
[----:B------:R-:W-:Y:S02]  /*3d20*/  UISETP.NE.AND UP5, UPT, UR30, 0x1, UPT ;  /* 0x000000011e00788c */ /* 0x000fe4000bfa5270 */
[----:B------:R-:W-:Y:S02]  /*3d30*/  UPRMT UR48, UR48, 0x654, UR5 ;  /* 0x0000065430307896 */ /* 0x000fe40008000005 */
[----:B------:R-:W-:Y:S02]  /*3d40*/  USHF.R.U32.HI UR32, URZ, UR29, UR32 ;  /* 0x0000001dff207299 */ /* 0x000fe40008011620 */
[----:B--2---:R-:W-:Y:S02]  /*3d50*/  USHF.R.U32.HI UR27, URZ, UR35, UR27 ;  /* 0x00000023ff1b7299 */ /* 0x004fe4000801161b */
[----:B------:R-:W-:-:S11]  /*3d60*/  UISETP.NE.AND UP2, UPT, UR4, 0x1, UPT ;  /* 0x000000010400788c */ /* 0x000fd6000bf45270 */
.L_x_81:
[C---:B------:R-:W-:Y:S02]  /*3d70*/  LEA R7, R14.reuse, UR17, 0x3 ;  /* 0x000000110e077c11 */ /* 0x040fe4000f8e18ff */
[----:B------:R-:W-:Y:S02]  /*3d80*/  SHF.L.U32 R0, R13, 0x1f, RZ ;  /* 0x0000001f0d007819 */ /* 0x000fe400000006ff */
[----:B------:R-:W-:Y:S02]  /*3d90*/  LEA R8, R14, UR17, 0x4 ;  /* 0x000000110e087c11 */ /* 0x000fe4000f8e20ff */
[----:B--2---:R-:W2:Y:S02]  /*3da0*/  SYNCS.PHASECHK.TRANS64.TRYWAIT P0, [R7+URZ+0x50], R0 ;  /* 0x00005000070075a7 */ /* 0x004ea400080011ff */
[----:B--2---:R-:W-:Y:S05]  /*3db0*/  @!P0 BRA `(.L_x_74) ;  /* 0x0000003400dc8947 */ /* 0x004fea0003800000 */
.L_x_126:
[----:B------:R-:W3:Y:S01]  /*3dc0*/  LDS.128 R8, [R8+0xe0] ;  /* 0x0000e00008087984 */ /* 0x000ee20000000c00 */
[----:B------:R-:W-:Y:S01]  /*3dd0*/  UISETP.GE.AND UP0, UPT, UR40, 0x1, UPT ;  /* 0x000000012800788c */ /* 0x000fe2000bf06270 */
[----:B------:R-:W-:Y:S01]  /*3de0*/  @!PT LDS RZ, [RZ] ;  /* 0x00000000fffff984 */ /* 0x000fe20000000800 */
[----:B------:R-:W-:Y:S01]  /*3df0*/  @!PT LDS RZ, [RZ] ;  /* 0x00000000fffff984 */ /* 0x000fe20000000800 */
[----:B------:R-:W-:Y:S01]  /*3e00*/  @!PT LDS RZ, [RZ] ;  /* 0x00000000fffff984 */ /* 0x000fe20000000800 */
[----:B------:R-:W-:Y:S01]  /*3e10*/  @!PT LDS RZ, [RZ] ;  /* 0x00000000fffff984 */ /* 0x000fe20000000800 */
[----:B------:R1:W-:Y:S06]  /*3e20*/  MEMBAR.ALL.CTA ;  /* 0x0000000000007992 */ /* 0x0003ec0000008000 */
[----:B-1----:R-:W1:Y:S01]  /*3e30*/  FENCE.VIEW.ASYNC.S ;  /* 0x00000000000073c6 */ /* 0x002e620000000000 */
[----:B---3--:R-:W-:Y:S11]  /*3e40*/  LOP3.LUT P0, RZ, R10, 0x1, RZ, 0xc0, !PT ;  /* 0x000000010aff7812 */ /* 0x008ff6000780c0ff */
[----:B------:R-:W-:Y:S02]  /*3e50*/  @!UPT UIADD3 URZ, UPT, UPT, URZ, URZ, URZ ;  /* 0x000000fffffff290 */ /* 0x000fe4000fffe0ff */
[----:B-1----:R-:W-:Y:S01]  /*3e60*/  VOTEU.ANY UP1, P0 ;  /* 0x0000000000ff7886 */ /* 0x002fe20000020100 */
[----:B------:R-:W-:Y:S11]  /*3e70*/  PLOP3.LUT P0, PT, PT, PT, UP1, 0x80, 0x8 ;  /* 0x000000000008781c */ /* 0x000ff60003f0f018 */
[----:B------:R-:W-:Y:S02]  /*3e80*/  @!UPT UIADD3 URZ, UPT, UPT, URZ, URZ, URZ ;  /* 0x000000fffffff290 */ /* 0x000fe4000fffe0ff */
[----:B--2---:R-:W-:Y:S02]  /*3e90*/  @P0 SHF.R.U32.HI R0, RZ, 0x10, R9 ;  /* 0x00000010ff000819 */ /* 0x004fe40000011609 */
[----:B------:R-:W-:Y:S02]  /*3ea0*/  @P0 MOV R6, R8 ;  /* 0x0000000800060202 */ /* 0x000fe40000000f00 */
[----:B------:R-:W-:Y:S01]  /*3eb0*/  @P0 R2UR UR4, R0 ;  /* 0x00000000000402ca */ /* 0x000fe200000e0000 */
[----:B------:R-:W-:Y:S01]  /*3ec0*/  VIADD R0, R7, 0x60 ;  /* 0x0000006007007836 */ /* 0x000fe20000000000 */
[----:B------:R-:W-:Y:S02]  /*3ed0*/  @P0 LOP3.LUT R8, R9, 0xffff, RZ, 0xc0, !PT ;  /* 0x0000ffff09080812 */ /* 0x000fe400078ec0ff */
[----:B------:R-:W-:Y:S02]  /*3ee0*/  @P0 R2UR UR6, R6 ;  /* 0x00000000060602ca */ /* 0x000fe400000e0000 */
[----:B------:R-:W-:Y:S02]  /*3ef0*/  PRMT R0, RZ, 0x654, R0 ;  /* 0x00000654ff007816 */ /* 0x000fe40000000000 */
[----:B------:R-:W-:Y:S02]  /*3f00*/  @P0 R2UR UR5, R8 ;  /* 0x00000000080502ca */ /* 0x000fe400000e0000 */
[----:B------:R1:W-:Y:S03]  /*3f10*/  SYNCS.ARRIVE.TRANS64.RED.A1T0 RZ, [R0+URZ], RZ ;  /* 0x000000ff00ff79a7 */ /* 0x0003e600081004ff */
[----:B------:R-:W-:Y:S04]  /*3f20*/  @UP1 UMOV UR24, UR4 ;  /* 0x0000000400181c82 */ /* 0x000fe80008000000 */
[----:B------:R-:W-:Y:S04]  /*3f30*/  @UP1 UMOV UR13, UR6 ;  /* 0x00000006000d1c82 */ /* 0x000fe80008000000 */
[----:B------:R-:W-:Y:S01]  /*3f40*/  @UP1 UMOV UR7, UR5 ;  /* 0x0000000500071c82 */ /* 0x000fe20008000000 */
[----:B------:R-:W-:Y:S05]  /*3f50*/  BRA.U !UP0, `(.L_x_75) ;  /* 0x0000000108a47547 */ /* 0x000fea000b800000 */
[----:B------:R-:W-:Y:S02]  /*3f60*/  UIMAD.WIDE.U32 UR10, UR7, UR31, URZ ;  /* 0x0000001f070a72a5 */ /* 0x000fe4000f8e00ff */
[----:B------:R-:W-:Y:S02]  /*3f70*/  UIMAD.WIDE.U32 UR18, UR13, UR28, URZ ;  /* 0x0000001c0d1272a5 */ /* 0x000fe4000f8e00ff */
[----:B------:R-:W-:Y:S02]  /*3f80*/  USEL UR4, UR25, UR27, !UP5 ;  /* 0x0000001b19047287 */ /* 0x000fe4000e800000 */
[----:B------:R-:W-:Y:S02]  /*3f90*/  USEL UR8, UR26, UR32, !UP6 ;  /* 0x000000201a087287 */ /* 0x000fe4000f000000 */
[----:B------:R-:W-:Y:S02]  /*3fa0*/  UIMAD.WIDE.U32 UR20, UR4, UR14, URZ ;  /* 0x0000000e041472a5 */ /* 0x000fe4000f8e00ff */
[----:B------:R-:W-:Y:S01]  /*3fb0*/  UIMAD.WIDE.U32 UR22, UR8, UR14, URZ ;  /* 0x0000000e081672a5 */ /* 0x000fe2000f8e00ff */
[----:B------:R-:W-:Y:S02]  /*3fc0*/  UMOV UR5, UR11 ;  /* 0x0000000b00057c82 */ /* 0x000fe40008000000 */
[----:B------:R-:W-:Y:S03]  /*3fd0*/  USHF.R.U32.HI UR6, URZ, UR35, UR5 ;  /* 0x00000023ff067299 */ /* 0x000fe60008011605 */
[----:B------:R-:W-:Y:S01]  /*3fe0*/  UMOV UR5, UR19 ;  /* 0x0000001300057c82 */ /* 0x000fe20008000000 */
[----:B------:R-:W-:Y:S02]  /*3ff0*/  USEL UR6, UR7, UR6, !UP5 ;  /* 0x0000000607067287 */ /* 0x000fe4000e800000 */
[----:B------:R-:W-:Y:S02]  /*4000*/  USHF.R.U32.HI UR9, URZ, UR29, UR5 ;  /* 0x0000001dff097299 */ /* 0x000fe40008011605 */
[----:B------:R-:W-:Y:S01]  /*4010*/  UIMAD.WIDE.U32 UR10, UR6, UR14, URZ ;  /* 0x0000000e060a72a5 */ /* 0x000fe2000f8e00ff */
[----:B------:R-:W-:Y:S02]  /*4020*/  UMOV UR5, UR21 ;  /* 0x0000001500057c82 */ /* 0x000fe40008000000 */
[----:B------:R-:W-:Y:S03]  /*4030*/  @UP4 USHF.R.U32.HI UR4, URZ, UR15, UR5 ;  /* 0x0000000fff044299 */ /* 0x000fe60008011605 */
[----:B------:R-:W-:Y:S01]  /*4040*/  UMOV UR5, UR23 ;  /* 0x0000001700057c82 */ /* 0x000fe20008000000 */
[----:B------:R-:W-:Y:S02]  /*4050*/  UIMAD UR4, UR40, UR4, URZ ;  /* 0x00000004280472a4 */ /* 0x000fe4000f8e02ff */
[----:B------:R-:W-:Y:S02]  /*4060*/  @UP4 USHF.R.U32.HI UR8, URZ, UR15, UR5 ;  /* 0x0000000fff084299 */ /* 0x000fe40008011605 */
[----:B------:R-:W-:Y:S02]  /*4070*/  USEL UR5, UR13, UR9, !UP6 ;  /* 0x000000090d057287 */ /* 0x000fe4000f000000 */
[----:B------:R-:W-:Y:S02]  /*4080*/  UIMAD UR9, UR40, UR8, URZ ;  /* 0x00000008280972a4 */ /* 0x000fe4000f8e02ff */
[----:B------:R-:W-:Y:S03]  /*4090*/  UISETP.GE.AND UP0, UPT, UR6, UR4, UPT ;  /* 0x000000040600728c */ /* 0x000fe6000bf06270 */
[----:B------:R-:W-:Y:S01]  /*40a0*/  UMOV UR4, UR11 ;  /* 0x0000000b00047c82 */ /* 0x000fe20008000000 */
[----:B------:R-:W-:Y:S02]  /*40b0*/  UISETP.GE.OR UP0, UPT, UR5, UR9, UP0 ;  /* 0x000000090500728c */ /* 0x000fe40008706670 */
[----:B------:R-:W-:Y:S02]  /*40c0*/  USHF.R.U32.HI UR4, URZ, UR15, UR4 ;  /* 0x0000000fff047299 */ /* 0x000fe40008011604 */
[----:B------:R-:W-:Y:S02]  /*40d0*/  UIMAD.WIDE.U32 UR10, UR5, UR14, URZ ;  /* 0x0000000e050a72a5 */ /* 0x000fe4000f8e00ff */
[----:B------:R-:W-:Y:S04]  /*40e0*/  USEL UR12, UR6, UR4, !UP4 ;  /* 0x00000004060c7287 */ /* 0x000fe8000e000000 */
[----:B------:R-:W-:Y:S01]  /*40f0*/  UIADD3 UR9, UPT, UPT, -UR12, URZ, URZ ;  /* 0x000000ff0c097290 */ /* 0x000fe2000fffe1ff */
[----:B------:R-:W-:Y:S02]  /*4100*/  @!UP0 UMOV UR4, UR11 ;  /* 0x0000000b00048c82 */ /* 0x000fe40008000000 */
[----:B------:R-:W-:Y:S02]  /*4110*/  @!UP0 USHF.R.U32.HI UR4, URZ, UR15, UR4 ;  /* 0x0000000fff048299 */ /* 0x000fe40008011604 */
[----:B------:R-:W-:Y:S02]  /*4120*/  UIMAD UR9, UR40, UR9, UR6 ;  /* 0x00000009280972a4 */ /* 0x000fe4000f8e0206 */
[----:B------:R-:W-:Y:S04]  /*4130*/  @!UP0 USEL UR4, UR5, UR4, !UP4 ;  /* 0x0000000405048287 */ /* 0x000fe8000e000000 */
[----:B------:R-:W-:Y:S02]  /*4140*/  @!UP0 UIMAD UR9, UR8, UR9, UR4 ;  /* 0x00000009080982a4 */ /* 0x000fe4000f8e0204 */
[----:B------:R-:W-:Y:S02]  /*4150*/  @!UP0 UIADD3 UR10, UPT, UPT, UR12, -UR4, URZ ;  /* 0x800000040c0a8290 */ /* 0x000fe4000fffe0ff */
[----:B------:R-:W-:Y:S02]  /*4160*/  UIADD3 UR4, UPT, UPT, -UR5, URZ, URZ ;  /* 0x000000ff05047290 */ /* 0x000fe4000fffe1ff */
[----:B------:R-:W-:Y:S02]  /*4170*/  UIADD3 UR8, UPT, UPT, -UR6, URZ, URZ ;  /* 0x000000ff06087290 */ /* 0x000fe4000fffe1ff */
[----:B------:R-:W-:Y:S02]  /*4180*/  @!UP0 UIMAD UR6, UR10, UR40, UR5 ;  /* 0x000000280a0682a4 */ /* 0x000fe4000f8e0205 */
[----:B------:R-:W-:Y:S02]  /*4190*/  UIMAD UR13, UR16, UR4, UR13 ;  /* 0x00000004100d72a4 */ /* 0x000fe4000f8e020d */
[----:B------:R-:W-:Y:S01]  /*41a0*/  UIMAD UR7, UR30, UR8, UR7 ;  /* 0x000000081e0772a4 */ /* 0x000fe2000f8e0207 */
[----:B------:R-:W-:Y:S02]  /*41b0*/  @!UP0 UMOV UR5, UR9 ;  /* 0x0000000900058c82 */ /* 0x000fe40008000000 */
[----:B------:R-:W-:Y:S02]  /*41c0*/  UIMAD UR13, UR5, UR16, UR13 ;  /* 0x00000010050d72a4 */ /* 0x000fe4000f8e020d */
[----:B------:R-:W-:Y:S11]  /*41d0*/  UIMAD UR7, UR6, UR30, UR7 ;  /* 0x0000001e060772a4 */ /* 0x000ff6000f8e0207 */
[----:B------:R-:W-:Y:S01]  /*41e0*/  @!UPT UIADD3 URZ, UPT, UPT, URZ, URZ, URZ ;  /* 0x000000fffffff290 */ /* 0x000fe2000fffe0ff */
.L_x_75:
[----:B------:R-:W2:Y:S01]  /*41f0*/  @!UP2 LDCU.128 UR20, c[0x0][0xb10] ;  /* 0x00016200ff14a7ac */ /* 0x000ea20008000c00 */
[C---:B----4-:R-:W-:Y:S02]  /*4200*/  ISETP.NE.U32.AND P1, PT, R4.reuse, RZ, PT ;  /* 0x000000ff0400720c */ /* 0x050fe40003f25070 */
[----:B------:R-:W-:Y:S02]  /*4210*/  ISETP.NE.U32.AND P0, PT, R4, RZ, PT ;  /* 0x000000ff0400720c */ /* 0x000fe40003f05070 */
[C---:B------:R-:W-:Y:S02]  /*4220*/  ISETP.NE.AND.EX P1, PT, R5.reuse, RZ, PT, P1 ;  /* 0x000000ff0500720c */ /* 0x040fe40003f25310 */
[----:B------:R-:W-:Y:S01]  /*4230*/  ISETP.NE.AND.EX P0, PT, R5, RZ, PT, P0 ;  /* 0x000000ff0500720c */ /* 0x000fe20003f05300 */
[----:B------:R-:W3:Y:S01]  /*4240*/  @!UP2 LDCU UR5, c[0x0][0xb0c] ;  /* 0x00016180ff05a7ac */ /* 0x000ee20008000800 */
[----:B------:R-:W-:Y:S01]  /*4250*/  SHF.L.U32 R6, R15, 0x1f, RZ ;  /* 0x0000001f0f067819 */ /* 0x000fe200000006ff */
[----:B--2---:R-:W-:Y:S07]  /*4260*/  UIMAD.WIDE.U32 UR8, UR13, UR20, URZ ;  /* 0x000000140d0872a5 */ /* 0x004fee000f8e00ff */
[----:B------:R-:W-:Y:S01]  /*4270*/  @!UP2 UMOV UR4, UR9 ;  /* 0x000000090004ac82 */ /* 0x000fe20008000000 */
[----:B---3--:R-:W-:Y:S02]  /*4280*/  @!UP2 UISETP.NE.AND UP0, UPT, UR5, 0x1, UPT ;  /* 0x000000010500a88c */ /* 0x008fe4000bf05270 */
[----:B------:R-:W-:Y:S02]  /*4290*/  @!UP2 USHF.R.U32.HI UR4, URZ, UR21, UR4 ;  /* 0x00000015ff04a299 */ /* 0x000fe40008011604 */
[----:B------:R-:W-:Y:S02]  /*42a0*/  UIMAD.WIDE.U32 UR8, UR7, UR23, URZ ;  /* 0x00000017070872a5 */ /* 0x000fe4000f8e00ff */
[----:B------:R-:W-:Y:S02]  /*42b0*/  @!UP2 USEL UR10, UR13, UR4, !UP0 ;  /* 0x000000040d0aa287 */ /* 0x000fe4000c000000 */
[----:B------:R-:W-:Y:S03]  /*42c0*/  @!UP2 UISETP.NE.AND UP0, UPT, UR22, 0x1, UPT ;  /* 0x000000011600a88c */ /* 0x000fe6000bf05270 */
[----:B------:R-:W-:Y:S02]  /*42d0*/  @!UP2 UMOV UR6, UR9 ;  /* 0x000000090006ac82 */ /* 0x000fe40008000000 */
[----:B------:R-:W2:Y:S02]  /*42e0*/  @!UP2 LDCU UR4, c[0x0][0xb20] ;  /* 0x00016400ff04a7ac */ /* 0x000ea40008000800 */
[----:B--2---:R-:W-:Y:S04]  /*42f0*/  @!UP2 USHF.R.U32.HI UR6, URZ, UR4, UR6 ;  /* 0x00000004ff06a299 */ /* 0x004fe80008011606 */
[----:B------:R-:W-:Y:S04]  /*4300*/  @!UP2 USEL UR6, UR7, UR6, !UP0 ;  /* 0x000000060706a287 */ /* 0x000fe8000c000000 */
[----:B------:R-:W-:Y:S02]  /*4310*/  @!UP2 UIADD3 UR4, UPT, UPT, -UR10, UR6, URZ ;  /* 0x000000060a04a290 */ /* 0x000fe4000fffe1ff */
[----:B------:R-:W-:Y:S02]  /*4320*/  @!UP2 UIADD3 UR6, UPT, UPT, UR10, -UR6, URZ ;  /* 0x800000060a06a290 */ /* 0x000fe4000fffe0ff */
[----:B------:R-:W-:Y:S02]  /*4330*/  @!UP2 UIMAD UR13, UR4, UR5, UR13 ;  /* 0x00000005040da2a4 */ /* 0x000fe4000f8e020d */
[----:B------:R-:W-:Y:S01]  /*4340*/  @!UP2 UIMAD UR7, UR6, UR22, UR7 ;  /* 0x000000160607a2a4 */ /* 0x000fe2000f8e0207 */
[----:B------:R-:W-:Y:S11]  /*4350*/  BRA.U UP3, `(.L_x_76) ;  /* 0x0000000103107547 */ /* 0x000ff6000b800000 */
[----:B------:R-:W-:Y:S04]  /*4360*/  MOV R7, UR34 ;  /* 0x0000002200077c02 */ /* 0x000fe80008000f00 */
[----:B------:R-:W-:Y:S04]  /*4370*/  SHF.L.U32 R7, R7, 0x1f, RZ ;  /* 0x0000001f07077819 */ /* 0x000fe800000006ff */
[----:B------:R-:W2:Y:S02]  /*4380*/  SYNCS.PHASECHK.TRANS64.TRYWAIT P2, [UR17+0x48], R7 ;  /* 0x00004807ff0075a7 */ /* 0x000ea40008041111 */
[----:B--2---:R-:W-:Y:S05]  /*4390*/  @!P2 BRA `(.L_x_77) ;  /* 0x000000300078a947 */ /* 0x004fea0003800000 */
.L_x_76:
[----:B------:R-:W-:Y:S05]  /*43a0*/  @!P1 BRA `(.L_x_78) ;  /* 0x0000000000309947 */ /* 0x000fea0003800000 */
[----:B------:R-:W-:Y:S01]  /*43b0*/  ISETP.NE.U32.AND P1, PT, R2, RZ, PT ;  /* 0x000000ff0200720c */ /* 0x000fe20003f25070 */
[----:B------:R-:W2:Y:S01]  /*43c0*/  LDCU.64 UR4, c[0x0][0x358] ;  /* 0x00006b00ff0477ac */ /* 0x000ea20008000a00 */
[----:B------:R-:W-:Y:S02]  /*43d0*/  IMAD.MOV.U32 R147, RZ, RZ, 0x1 ;  /* 0x00000001ff937424 */ /* 0x000fe400078e00ff */
[----:B------:R-:W-:Y:S11]  /*43e0*/  ISETP.NE.AND.EX P1, PT, R3, RZ, PT, P1 ;  /* 0x000000ff0300720c */ /* 0x000ff60003f25310 */
[----:B------:R-:W-:Y:S02]  /*43f0*/  @!UPT UIADD3 URZ, UPT, UPT, URZ, URZ, URZ ;  /* 0x000000fffffff290 */ /* 0x000fe4000fffe0ff */
[----:B------:R-:W3:Y:S01]  /*4400*/  @P1 LDC.64 R8, c[0x0][0x888] ;  /* 0x00022200ff081b82 */ /* 0x000ee20000000a00 */
[----:B-1----:R-:W-:Y:S04]  /*4410*/  @P1 IMAD R0, R4, UR36, RZ ;  /* 0x0000002404001c24 */ /* 0x002fe8000f8e02ff */
[----:B---3--:R-:W-:Y:S04]  /*4420*/  @P1 IMAD.WIDE R8, R0, 0x4, R8 ;  /* 0x0000000400081825 */ /* 0x008fe800078e0208 */
[----:B------:R-:W-:Y:S01]  /*4430*/  HFMA2 R0, -RZ, RZ, 0, 5.9604644775390625e-08 ;  /* 0x00000001ff007431 */ /* 0x000fe200000001ff */
[----:B--2--5:R2:W5:Y:S04]  /*4440*/  @P1 LDG.E R71, desc[UR4][R8.64] ;  /* 0x0000000408471981 */ /* 0x024568000c1e1900 */
[----:B------:R-:W-:Y:S01]  /*4450*/  @!P1 PRMT R147, R0, 0x7610, R147 ;  /* 0x0000761000939816 */ /* 0x000fe20000000093 */
[----:B--2---:R-:W3:Y:S06]  /*4460*/  @!P1 LDC R71, c[0x0][0x880] ;  /* 0x00022000ff479b82 */ /* 0x004eec0000000800 */
.L_x_78:
[----:B---3-5:R-:W-:Y:S01]  /*4470*/  @!P0 ISETP.EQ.AND P1, PT, R71, RZ, PT ;  /* 0x000000ff4700820c */ /* 0x028fe20003f22270 */
[----:B------:R-:W-:Y:S01]  /*4480*/  @!UPT UIADD3 URZ, UPT, UPT, URZ, URZ, URZ ;  /* 0x000000fffffff290 */ /* 0x000fe2000fffe0ff */
[----:B------:R-:W-:Y:S11]  /*4490*/  @!P0 BRA `(.L_x_79) ;  /* 0x0000000000188947 */ /* 0x000ff60003800000 */
[----:B------:R-:W-:Y:S02]  /*44a0*/  LOP3.LUT P0, RZ, R147, 0xff, RZ, 0xc0, !PT ;  /* 0x000000ff93ff7812 */ /* 0x000fe4000780c0ff */
[----:B------:R-:W-:Y:S04]  /*44b0*/  ISETP.NE.U32.AND P1, PT, R2, RZ, PT ;  /* 0x000000ff0200720c */ /* 0x000fe80003f25070 */
[----:B------:R-:W-:Y:S04]  /*44c0*/  ISETP.NE.AND.EX P1, PT, R3, RZ, PT, P1 ;  /* 0x000000ff0300720c */ /* 0x000fe80003f25310 */
[----:B------:R-:W-:Y:S03]  /*44d0*/  PLOP3.LUT P1, PT, P1, PT, PT, 0x8, 0x80 ;  /* 0x000000000080781c */ /* 0x000fe60000f2e170 */
[----:B------:R-:W-:Y:S11]  /*44e0*/  @P0 ISETP.EQ.AND P1, PT, R71, RZ, PT ;  /* 0x000000ff4700020c */ /* 0x000ff60003f22270 */
[----:B------:R-:W-:Y:S02]  /*44f0*/  @!UPT UIADD3 URZ, UPT, UPT, URZ, URZ, URZ ;  /* 0x000000fffffff290 */ /* 0x000fe4000fffe0ff */
.L_x_79:
[----:B------:R-:W2:Y:S01]  /*4500*/  SYNCS.PHASECHK.TRANS64.TRYWAIT P0, [UR17+0x38], R6 ;  /* 0x00003806ff0075a7 */ /* 0x000ea20008001111 */
[----:B------:R-:W-:Y:S02]  /*4510*/  ELECT P2, URZ, PT ;  /* 0x0000000000ff782f */ /* 0x000fe40003840000 */
[----:B------:R-:W-:Y:S01]  /*4520*/  IADD3 R14, PT, PT, R14, 0x1, RZ ;  /* 0x000000010e0e7810 */ /* 0x000fe20007ffe0ff */
[----:B--2---:R-:W-:Y:S10]  /*4530*/  @!P0 BRA `(.L_x_80) ;  /* 0x0000003000288947 */ /* 0x004ff40003800000 */
.L_x_129:
[----:B------:R-:W-:Y:S01]  /*4540*/  PLOP3.LUT P1, PT, P1, P2, PT, 0xf2, 0x2f ;  /* 0x00000000002f781c */ /* 0x000fe20000f25e72 */
[----:B------:R-:W-:Y:S01]  /*4550*/  UMOV UR18, 0x0 ;  /* 0x0000000000127882 */ /* 0x000fe20000000000 */
[----:B------:R-:W-:Y:S01]  /*4560*/  UMOV UR19, 0x10000000 ;  /* 0x1000000000137882 */ /* 0x000fe20000000000 */
[----:B------:R-:W-:Y:S01]  /*4570*/  UMOV UR12, UR36 ;  /* 0x00000024000c7c82 */ /* 0x000fe20008000000 */
[----:B------:R-:W-:Y:S01]  /*4580*/  LOP3.LUT R15, R15, 0x1, RZ, 0x3c, !PT ;  /* 0x000000010f0f7812 */ /* 0x000fe200078e3cff */
[----:B------:R-:W-:Y:S01]  /*4590*/  UPLOP3.LUT UP3, UPT, UPT, UPT, UPT, 0x80, 0x8 ;  /* 0x000000000008789c */ /* 0x000fe20003f6f070 */
[----:B------:R-:W-:Y:S07]  /*45a0*/  UMOV UR36, UR24 ;  /* 0x0000001800247c82 */ /* 0x000fee0008000000 */
[----:B-1----:R-:W-:Y:S01]  /*45b0*/  @!P1 IADD3 R6, P0, PT, R16, 0x580, RZ ;  /* 0x0000058010069810 */ /* 0x002fe20007f1e0ff */
[----:B------:R-:W-:Y:S03]  /*45c0*/  VOTEU.ALL UP0, P1 ;  /* 0x0000000000ff7886 */ /* 0x000fe60000800000 */
[----:B------:R-:W-:Y:S01]  /*45d0*/  @!P1 R2UR UR5, R6 ;  /* 0x00000000060592ca */ /* 0x000fe200000e0000 */
[----:B------:R-:W-:Y:S01]  /*45e0*/  @!P1 IMAD.X R0, RZ, RZ, R17, P0 ;  /* 0x000000ffff009224 */ /* 0x000fe200000e0611 */
[----:B------:R-:W-:Y:S01]  /*45f0*/  @!UP0 USHF.L.U32 UR10, UR45, 0x6, URZ ;  /* 0x000000062d0a8899 */ /* 0x000fe200080006ff */
[----:B------:R-:W-:Y:S01]  /*4600*/  ISETP.NE.AND P0, PT, R14, 0x2, PT ;  /* 0x000000020e00780c */ /* 0x000fe20003f05270 */
[----:B------:R-:W-:Y:S02]  /*4610*/  @!UP0 USHF.L.U32 UR11, UR46, 0x7, URZ ;  /* 0x000000072e0b8899 */ /* 0x000fe400080006ff */
[----:B------:R-:W-:Y:S01]  /*4620*/  @!P1 R2UR UR4, R0 ;  /* 0x00000000000492ca */ /* 0x000fe200000e0000 */
[----:B------:R-:W-:Y:S01]  /*4630*/  @!UP0 UIADD3 UR8, UPT, UPT, UR17, 0x200, URZ ;  /* 0x0000020011088890 */ /* 0x000fe2000fffe0ff */
[----:B------:R-:W-:Y:S01]  /*4640*/  SEL R0, RZ, 0x1, P0 ;  /* 0x00000001ff007807 */ /* 0x000fe20000000000 */
[----:B------:R-:W-:Y:S01]  /*4650*/  @!UP0 UIADD3 UR9, UPT, UPT, UR17, 0x30, URZ ;  /* 0x0000003011098890 */ /* 0x000fe2000fffe0ff */
[----:B------:R-:W-:Y:S01]  /*4660*/  SEL R14, R14, RZ, P0 ;  /* 0x000000ff0e0e7207 */ /* 0x000fe20000000000 */
[----:B------:R-:W-:Y:S01]  /*4670*/  VOTEU.ALL UP0, P1 ;  /* 0x0000000000ff7886 */ /* 0x000fe20000800000 */
[----:B------:R-:W-:Y:S01]  /*4680*/  LOP3.LUT R13, R13, R0, RZ, 0x3c, !PT ;  /* 0x000000000d0d7212 */ /* 0x000fe200078e3cff */
[----:B------:R-:W-:Y:S01]  /*4690*/  IMAD.U32 R6, RZ, RZ, UR5 ;  /* 0x00000005ff067e24 */ /* 0x000fe2000f8e00ff */
[----:B------:R-:W-:Y:S02]  /*46a0*/  UIADD3 UR45, UPT, UPT, UR7, UR57, URZ ;  /* 0x00000039072d7290 */ /* 0x000fe4000fffe0ff */
[----:B------:R-:W-:Y:S03]  /*46b0*/  UIADD3 UR46, UPT, UPT, UR13, UR60, URZ ;  /* 0x0000003c0d2e7290 */ /* 0x000fe6000fffe0ff */
[----:B------:R-:W-:Y:S01]  /*46c0*/  IMAD.U32 R7, RZ, RZ, UR4 ;  /* 0x00000004ff077e24 */ /* 0x000fe2000f8e00ff */
[----:B------:R-:W-:Y:S04]  /*46d0*/  @!P1 R2UR UR4, R6 ;  /* 0x00000000060492ca */ /* 0x000fe800000e0000 */
[----:B------:R-:W-:Y:S11]  /*46e0*/  @!P1 R2UR UR5, R7 ;  /* 0x00000000070592ca */ /* 0x000ff600000e0000 */
[----:B------:R-:W-:Y:S02]  /*46f0*/  @!UPT UIADD3 URZ, UPT, UPT, URZ, URZ, URZ ;  /* 0x000000fffffff290 */ /* 0x000fe4000fffe0ff */
[----:B------:R2:W-:Y:S01]  /*4700*/  @!UP0 UTMALDG.3D [UR8], [UR4], desc[UR18] ;  /* 0x00001208040085b4 */ /* 0x0005e20008011000 */
[----:B------:R2:W-:Y:S01]  /*4710*/  @!P1 SYNCS.ARRIVE.TRANS64.RED.A0TR RZ, [UR17+0x30], R12 ;  /* 0x0000300cffff99a7 */ /* 0x0005e20008300411 */
[----:B------:R-:W-:Y:S01]  /*4720*/  SYNCS.ARRIVE.TRANS64.RED.A1T0 RZ, [UR48], RZ ;  /* 0x000000ffffff79a7 */ /* 0x000fe20008100430 */
[----:B------:R-:W-:Y:S05]  /*4730*/  BRA.U UP1, `(.L_x_81) ;  /* 0xfffffff5018c7547 */ /* 0x000fea000b83ffff */
[----:B------:R-:W-:Y:S07]  /*4740*/  MOV R0, UR17 ;  /* 0x0000001100007c02 */ /* 0x000fee0008000f00 */
.L_x_82:
[----:B-1----:R-:W-:-:S04]  /*4750*/  SHF.L.U32 R2, R15, 0x1f, RZ ;  /* 0x0000001f0f027819 */ /* 0x002fc800000006ff */
[----:B------:R1:W3:Y:S03]  /*4760*/  SYNCS.PHASECHK.TRANS64.TRYWAIT P0, [R0+URZ+0x38], R2 ;  /* 0x00003802000075a7 */ /* 0x0002e600080011ff */
[----:B---3--:R-:W-:Y:S05]  /*4770*/  @!P0 NANOSLEEP.SYNCS 0x989680 ;  /* 0x009896800000895d */ /* 0x008fea0003900000 */
[----:B------:R-:W3:Y:S02]  /*4780*/  @!P0 SYNCS.PHASECHK.TRANS64 P0, [R0+URZ+0x38], R2 ;  /* 0x00003802000085a7 */ /* 0x000ee400080010ff */
[----:B--23--:R-:W-:Y:S05]  /*4790*/  @P0 EXIT ;  /* 0x000000000000094d */ /* 0x00cfea0003800000 */
[----:B------:R-:W-:Y:S05]  /*47a0*/  BRA `(.L_x_82) ;  /* 0xfffffffc00e87947 */ /* 0x000fea000383ffff */
.L_x_73:
[----:B------:R-:W-:-:S06]  /*47b0*/  UISETP.GE.AND UP0, UPT, UR22, 0x4, UPT ;  /* 0x000000041600788c */ /* 0x000fcc000bf06270 */
[----:B------:R-:W-:-:S13]  /*47c0*/  PLOP3.LUT P0, PT, PT, PT, UP0, 0x80, 0x8 ;  /* 0x000000000008781c */ /* 0x000fda0003f0f008 */
[----:B------:R-:W-:Y:S05]  /*47d0*/  @!P0 EXIT ;  /* 0x000000000000894d */ /* 0x000fea0003800000 */
[----:B------:R-:W-:Y:S01]  /*47e0*/  BAR.SYNC.DEFER_BLOCKING 0x6, 0xa0 ;  /* 0x0182800000007b1d */ /* 0x000fe20000010000 */
[C---:B------:R-:W-:Y:S01]  /*47f0*/  IMAD.SHL.U32 R146, R142.reuse, 0x40, RZ ;  /* 0x000000408e927824 */ /* 0x040fe200078e00ff */
[C---:B------:R-:W-:Y:S01]  /*4800*/  R2P PR, R142.reuse, 0x6 ;  /* 0x000000068e007804 */ /* 0x040fe20000000000 */
[C---:B------:R-:W-:Y:S01]  /*4810*/  IMAD.SHL.U32 R4, R142.reuse, 0x8, RZ ;  /* 0x000000088e047824 */ /* 0x040fe200078e00ff */
[----:B------:R-:W-:Y:S01]  /*4820*/  SHF.L.U32 R69, R142, 0x10, RZ ;  /* 0x000000108e457819 */ /* 0x000fe200000006ff */
[----:B------:R-:W-:Y:S01]  /*4830*/  IMAD.MOV.U32 R144, RZ, RZ, 0x20 ;  /* 0x00000020ff907424 */ /* 0x000fe200078e00ff */
[----:B------:R-:W-:Y:S02]  /*4840*/  UMOV UR44, 0x400 ;  /* 0x00000400002c7882 */ /* 0x000fe40000000000 */
[----:B------:R-:W1:Y:S01]  /*4850*/  LDC.64 R138, c[0x0][0x888] ;  /* 0x00022200ff8a7b82 */ /* 0x000e620000000a00 */
[----:B------:R-:W-:Y:S01]  /*4860*/  ULEA UR44, UR48, UR44, 0x18 ;  /* 0x0000002c302c7291 */ /* 0x000fe2000f8ec0ff */
[----:B------:R-:W-:Y:S01]  /*4870*/  LOP3.LUT R5, R146, 0x180, RZ, 0xc0, !PT ;  /* 0x0000018092057812 */ /* 0x000fe200078ec0ff */
[----:B------:R-:W-:Y:S01]  /*4880*/  IMAD.MOV.U32 R145, RZ, RZ, 0x10 ;  /* 0x00000010ff917424 */ /* 0x000fe200078e00ff */
[----:B------:R-:W-:Y:S01]  /*4890*/  SEL R144, R144, 0xffffffe0, !P2 ;  /* 0xffffffe090907807 */ /* 0x000fe20005000000 */
[----:B------:R-:W-:Y:S01]  /*48a0*/  UIADD3 UR4, UPT, UPT, UR44, 0x2200, URZ ;  /* 0x000022002c047890 */ /* 0x000fe2000fffe0ff */
[----:B------:R-:W-:Y:S01]  /*48b0*/  LOP3.LUT R4, R5, 0x30, R4, 0xf8, !PT ;  /* 0x0000003005047812 */ /* 0x000fe200078ef804 */
[----:B------:R-:W-:Y:S01]  /*48c0*/  HFMA2 R149, -RZ, RZ, 0, 0 ;  /* 0x00000000ff957431 */ /* 0x000fe200000001ff */
[----:B------:R-:W2:Y:S01]  /*48d0*/  LDC.64 R140, c[0x0][0x890] ;  /* 0x00022400ff8c7b82 */ /* 0x000ea20000000a00 */
[----:B------:R-:W-:Y:S01]  /*48e0*/  SEL R145, R145, 0xfffffff0, !P1 ;  /* 0xfffffff091917807 */ /* 0x000fe20004800000 */
[----:B------:R-:W-:Y:S01]  /*48f0*/  IMAD.MOV.U32 R68, RZ, RZ, RZ ;  /* 0x000000ffff447224 */ /* 0x000fe200078e00ff */
[----:B------:R-:W-:Y:S01]  /*4900*/  LOP3.LUT R146, R4, 0x1e40, R146, 0xf8, !PT ;  /* 0x00001e4004927812 */ /* 0x000fe200078ef892 */
[----:B------:R-:W-:Y:S01]  /*4910*/  IMAD.MOV.U32 R152, RZ, RZ, RZ ;  /* 0x000000ffff987224 */ /* 0x000fe200078e00ff */
[----:B------:R-:W-:-:S02]  /*4920*/  SHF.R.U32.HI R143, RZ, 0x4, R144 ;  /* 0x00000004ff8f7819 */ /* 0x000fc40000011690 */
[----:B------:R-:W-:Y:S02]  /*4930*/  CS2R R150, SRZ ;  /* 0x0000000000967805 */ /* 0x000fe4000001ff00 */
[----:B------:R-:W-:Y:S01]  /*4940*/  LOP3.LUT R69, R69, 0x600000, RZ, 0xc0, !PT ;  /* 0x0060000045457812 */ /* 0x000fe200078ec0ff */
[----:B------:R-:W3:Y:S01]  /*4950*/  LDC.64 R136, c[0x0][0x8b0] ;  /* 0x00022c00ff887b82 */ /* 0x000ee20000000a00 */
[----:B------:R-:W4:Y:S01]  /*4960*/  LDS R0, [UR44+0x100] ;  /* 0x0001002cff007984 */ /* 0x000f220008000800 */
[----:B------:R-:W-:Y:S01]  /*4970*/  VIADD R4, R146, UR44 ;  /* 0x0000002c92047c36 */ /* 0x000fe20008000000 */
[----:B------:R-:W-:Y:S01]  /*4980*/  LEA.HI R143, R145, R143, RZ, 0x1c ;  /* 0x0000008f918f7211 */ /* 0x000fe200078fe0ff */
[----:B------:R-:W-:Y:S01]  /*4990*/  IMAD.U32 R153, RZ, RZ, UR4 ;  /* 0x00000004ff997e24 */ /* 0x000fe2000f8e00ff */
[----:B------:R-:W1:Y:S01]  /*49a0*/  LDCU UR50, c[0x0][0x370] ;  /* 0x00006e00ff3277ac */ /* 0x000e620008000800 */
[--C-:B------:R-:W-:Y:S01]  /*49b0*/  IMAD.IADD R144, R144, 0x1, R4.reuse ;  /* 0x0000000190907824 */ /* 0x100fe200078e0204 */
[----:B------:R-:W-:Y:S01]  /*49c0*/  LEA R143, R143, R4, 0x4 ;  /* 0x000000048f8f7211 */ /* 0x000fe200078e20ff */
[----:B------:R-:W1:Y:S01]  /*49d0*/  LDC.64 R134, c[0x0][0x8a8] ;  /* 0x00022a00ff867b82 */ /* 0x000e620000000a00 */
[----:B------:R-:W-:Y:S01]  /*49e0*/  IMAD.IADD R145, R145, 0x1, R4 ;  /* 0x0000000191917824 */ /* 0x000fe200078e0204 */
[----:B------:R-:W1:Y:S01]  /*49f0*/  LDCU.64 UR62, c[0x0][0x348] ;  /* 0x00006900ff3e77ac */ /* 0x000e620008000a00 */
[----:B------:R-:W1:Y:S01]  /*4a00*/  LDCU UR41, c[0x0][0xb0c] ;  /* 0x00016180ff2977ac */ /* 0x000e620008000800 */
[----:B------:R-:W1:Y:S01]  /*4a10*/  LDCU UR39, c[0x0][0xb30] ;  /* 0x00016600ff2777ac */ /* 0x000e620008000800 */
[----:B------:R-:W1:Y:S01]  /*4a20*/  LDCU.64 UR58, c[0x0][0x888] ;  /* 0x00011100ff3a77ac */ /* 0x000e620008000a00 */
[----:B------:R-:W1:Y:S01]  /*4a30*/  LDCU.64 UR42, c[0x0][0xb28] ;  /* 0x00016500ff2a77ac */ /* 0x000e620008000a00 */
[----:B------:R-:W1:Y:S01]  /*4a40*/  LDCU.128 UR52, c[0x0][0xb10] ;  /* 0x00016200ff3477ac */ /* 0x000e620008000c00 */
[----:B------:R-:W1:Y:S01]  /*4a50*/  LDCU UR49, c[0x0][0x374] ;  /* 0x00006e80ff3177ac */ /* 0x000e620008000800 */
[----:B------:R-:W-:Y:S01]  /*4a60*/  UIADD3 UR56, UPT, UPT, UR44, 0x200, URZ ;  /* 0x000002002c387890 */ /* 0x000fe2000fffe0ff */
[----:B--2-4-:R-:W-:-:S11]  /*4a70*/  IMAD.IADD R69, R0, 0x1, R69 ;  /* 0x0000000100457824 */ /* 0x014fd600078e0245 */
.L_x_100:
[----:B------:R-:W-:Y:S02]  /*4a80*/  LEA R3, R149, UR44, 0x3 ;  /* 0x0000002c95037c11 */ /* 0x000fe4000f8e18ff */
[----:B------:R-:W-:Y:S02]  /*4a90*/  SHF.L.U32 R0, R151, 0x1f, RZ ;  /* 0x0000001f97007819 */ /* 0x000fe400000006ff */
[----:B------:R-:W-:Y:S02]  /*4aa0*/  LEA R4, R149, UR44, 0x4 ;  /* 0x0000002c95047c11 */ /* 0x000fe4000f8e20ff */
[----:B--2---:R-:W2:Y:S02]  /*4ab0*/  SYNCS.PHASECHK.TRANS64.TRYWAIT P0, [R3+URZ+0x50], R0 ;  /* 0x00005000030075a7 */ /* 0x004ea400080011ff */
[----:B-12---:R-:W-:Y:S05]  /*4ac0*/  @!P0 BRA `(.L_x_83) ;  /* 0x0000002800dc8947 */ /* 0x006fea0003800000 */
.L_x_130:
[----:B------:R-:W4:Y:S01]  /*4ad0*/  LDS.128 R4, [R4+0xe0] ;  /* 0x0000e00004047984 */ /* 0x000f220000000c00 */
[----:B------:R-:W-:Y:S01]  /*4ae0*/  UISETP.GE.AND UP0, UPT, UR40, 0x1, UPT ;  /* 0x000000012800788c */ /* 0x000fe2000bf06270 */
[----:B------:R-:W-:Y:S01]  /*4af0*/  @!PT LDS RZ, [RZ] ;  /* 0x00000000fffff984 */ /* 0x000fe20000000800 */
[----:B------:R-:W-:Y:S01]  /*4b00*/  @!PT LDS RZ, [RZ] ;  /* 0x00000000fffff984 */ /* 0x000fe20000000800 */
[----:B------:R-:W-:Y:S01]  /*4b10*/  @!PT LDS RZ, [RZ] ;  /* 0x00000000fffff984 */ /* 0x000fe20000000800 */
[----:B------:R-:W-:Y:S01]  /*4b20*/  @!PT LDS RZ, [RZ] ;  /* 0x00000000fffff984 */ /* 0x000fe20000000800 */
[----:B------:R1:W-:Y:S06]  /*4b30*/  MEMBAR.ALL.CTA ;  /* 0x0000000000007992 */ /* 0x0003ec0000008000 */
[----:B-1----:R-:W1:Y:S01]  /*4b40*/  FENCE.VIEW.ASYNC.S ;  /* 0x00000000000073c6 */ /* 0x002e620000000000 */
[----:B----4-:R-:W-:Y:S11]  /*4b50*/  LOP3.LUT P0, RZ, R6, 0x1, RZ, 0xc0, !PT ;  /* 0x0000000106ff7812 */ /* 0x010ff6000780c0ff */
[----:B------:R-:W-:Y:S02]  /*4b60*/  @!UPT UIADD3 URZ, UPT, UPT, URZ, URZ, URZ ;  /* 0x000000fffffff290 */ /* 0x000fe4000fffe0ff */
[----:B-1----:R-:W-:Y:S01]  /*4b70*/  VOTEU.ANY UP1, P0 ;  /* 0x0000000000ff7886 */ /* 0x002fe20000020100 */
[----:B------:R-:W-:Y:S01]  /*4b80*/  PLOP3.LUT P0, PT, PT, PT, UP1, 0x80, 0x8 ;  /* 0x000000000008781c */ /* 0x000fe20003f0f018 */
[----:B------:R-:W-:Y:S11]  /*4b90*/  UP2UR UR47, UPR, URZ, 0x2 ;  /* 0x00000002ff2f7883 */ /* 0x000ff60008000000 */
[----:B------:R-:W-:Y:S01]  /*4ba0*/  @!UPT UIADD3 URZ, UPT, UPT, URZ, URZ, URZ ;  /* 0x000000fffffff290 */ /* 0x000fe2000fffe0ff */
        /* <DEDUP_REMOVED lines=13> */
[----:B------:R-:W2:Y:S01]  /*4c80*/  LDCU UR12, c[0x0][0xb20] ;  /* 0x00016400ff0c77ac */ /* 0x000ea20008000800 */
[----:B------:R-:W-:Y:S02]  /*4c90*/  UIMAD.WIDE.U32 UR4, UR49, UR55, URZ ;  /* 0x00000037310472a5 */ /* 0x000fe4000f8e00ff */
[----:B------:R-:W-:Y:S02]  /*4ca0*/  UIMAD.WIDE.U32 UR6, UR50, UR52, URZ ;  /* 0x00000034320672a5 */ /* 0x000fe4000f8e00ff */
[----:B------:R-:W-:Y:S02]  /*4cb0*/  UISETP.NE.AND UP0, UPT, UR54, 0x1, UPT ;  /* 0x000000013600788c */ /* 0x000fe4000bf05270 */
[----:B------:R-:W-:Y:S02]  /*4cc0*/  UIMAD.WIDE.U32 UR8, UR37, UR55, URZ ;  /* 0x00000037250872a5 */ /* 0x000fe4000f8e00ff */
[----:B------:R-:W-:Y:S02]  /*4cd0*/  UIMAD.WIDE.U32 UR10, UR38, UR52, URZ ;  /* 0x00000034260a72a5 */ /* 0x000fe4000f8e00ff */
[----:B------:R-:W-:Y:S02]  /*4ce0*/  UISETP.NE.AND UP1, UPT, UR41, 0x1, UPT ;  /* 0x000000012900788c */ /* 0x000fe4000bf25270 */
[----:B------:R-:W-:Y:S01]  /*4cf0*/  UISETP.NE.AND UP2, UPT, UR40, 0x1, UPT ;  /* 0x000000012800788c */ /* 0x000fe2000bf45270 */
[----:B------:R-:W-:Y:S02]  /*4d00*/  UMOV UR4, UR5 ;  /* 0x0000000500047c82 */ /* 0x000fe40008000000 */
[----:B--2---:R-:W-:Y:S03]  /*4d10*/  USHF.R.U32.HI UR5, URZ, UR12, UR4 ;  /* 0x0000000cff057299 */ /* 0x004fe60008011604 */
[----:B------:R-:W-:Y:S02]  /*4d20*/  UMOV UR4, UR7 ;  /* 0x0000000700047c82 */ /* 0x000fe40008000000 */
[----:B------:R-:W-:Y:S02]  /*4d30*/  USHF.R.U32.HI UR7, URZ, UR53, UR4 ;  /* 0x00000035ff077299 */ /* 0x000fe40008011604 */
[----:B------:R-:W-:Y:S02]  /*4d40*/  USEL UR4, UR49, UR5, !UP0 ;  /* 0x0000000531047287 */ /* 0x000fe4000c000000 */
[----:B------:R-:W-:Y:S01]  /*4d50*/  USEL UR7, UR50, UR7, !UP1 ;  /* 0x0000000732077287 */ /* 0x000fe2000c800000 */
[----:B------:R-:W-:Y:S01]  /*4d60*/  UMOV UR5, UR9 ;  /* 0x0000000900057c82 */ /* 0x000fe20008000000 */
[----:B------:R-:W-:Y:S02]  /*4d70*/  UIMAD.WIDE.U32 UR8, UR4, UR42, URZ ;  /* 0x0000002a040872a5 */ /* 0x000fe4000f8e00ff */
[----:B------:R-:W-:Y:S03]  /*4d80*/  USHF.R.U32.HI UR6, URZ, UR12, UR5 ;  /* 0x0000000cff067299 */ /* 0x000fe60008011605 */
[----:B------:R-:W-:Y:S01]  /*4d90*/  UMOV UR5, UR11 ;  /* 0x0000000b00057c82 */ /* 0x000fe20008000000 */
[----:B------:R-:W-:Y:S02]  /*4da0*/  UIMAD.WIDE.U32 UR10, UR7, UR42, URZ ;  /* 0x0000002a070a72a5 */ /* 0x000fe4000f8e00ff */
[----:B------:R-:W-:Y:S02]  /*4db0*/  USHF.R.U32.HI UR12, URZ, UR53, UR5 ;  /* 0x00000035ff0c7299 */ /* 0x000fe40008011605 */
[----:B------:R-:W-:Y:S01]  /*4dc0*/  USEL UR6, UR37, UR6, !UP0 ;  /* 0x0000000625067287 */ /* 0x000fe2000c000000 */
[----:B------:R-:W-:Y:S02]  /*4dd0*/  UMOV UR5, UR9 ;  /* 0x0000000900057c82 */ /* 0x000fe40008000000 */
[----:B------:R-:W-:Y:S01]  /*4de0*/  UMOV UR10, UR11 ;  /* 0x0000000b000a7c82 */ /* 0x000fe20008000000 */
[----:B------:R-:W-:Y:S02]  /*4df0*/  @UP2 USHF.R.U32.HI UR4, URZ, UR43, UR5 ;  /* 0x0000002bff042299 */ /* 0x000fe40008011605 */
[----:B------:R-:W-:Y:S02]  /*4e00*/  @UP2 USHF.R.U32.HI UR7, URZ, UR43, UR10 ;  /* 0x0000002bff072299 */ /* 0x000fe4000801160a */
[----:B------:R-:W-:Y:S02]  /*4e10*/  UIMAD UR4, UR40, UR4, URZ ;  /* 0x00000004280472a4 */ /* 0x000fe4000f8e02ff */
[----:B------:R-:W-:Y:S02]  /*4e20*/  UIMAD.WIDE.U32 UR10, UR6, UR42, URZ ;  /* 0x0000002a060a72a5 */ /* 0x000fe4000f8e00ff */
[----:B------:R-:W-:Y:S02]  /*4e30*/  USEL UR5, UR38, UR12, !UP1 ;  /* 0x0000000c26057287 */ /* 0x000fe4000c800000 */
[----:B------:R-:W-:Y:S02]  /*4e40*/  UIMAD UR8, UR40, UR7, URZ ;  /* 0x00000007280872a4 */ /* 0x000fe4000f8e02ff */
[----:B------:R-:W-:Y:S03]  /*4e50*/  UISETP.GE.AND UP0, UPT, UR6, UR4, UPT ;  /* 0x000000040600728c */ /* 0x000fe6000bf06270 */
[----:B------:R-:W-:Y:S01]  /*4e60*/  UMOV UR4, UR11 ;  /* 0x0000000b00047c82 */ /* 0x000fe20008000000 */
[----:B------:R-:W-:Y:S02]  /*4e70*/  UISETP.GE.OR UP0, UPT, UR5, UR8, UP0 ;  /* 0x000000080500728c */ /* 0x000fe40008706670 */
[----:B------:R-:W-:Y:S02]  /*4e80*/  USHF.R.U32.HI UR4, URZ, UR43, UR4 ;  /* 0x0000002bff047299 */ /* 0x000fe40008011604 */
[----:B------:R-:W-:Y:S02]  /*4e90*/  UIMAD.WIDE.U32 UR8, UR5, UR42, URZ ;  /* 0x0000002a050872a5 */ /* 0x000fe4000f8e00ff */
[----:B------:R-:W-:Y:S02]  /*4ea0*/  USEL UR11, UR6, UR4, !UP2 ;  /* 0x00000004060b7287 */ /* 0x000fe4000d000000 */
[----:B------:R-:W-:Y:S02]  /*4eb0*/  UIADD3 UR8, UPT, UPT, -UR5, URZ, URZ ;  /* 0x000000ff05087290 */ /* 0x000fe4000fffe1ff */
[----:B------:R-:W-:Y:S01]  /*4ec0*/  UIADD3 UR10, UPT, UPT, -UR11, URZ, URZ ;  /* 0x000000ff0b0a7290 */ /* 0x000fe2000fffe1ff */
[----:B------:R-:W-:Y:S01]  /*4ed0*/  @!UP0 UMOV UR4, UR9 ;  /* 0x0000000900048c82 */ /* 0x000fe20008000000 */
[----:B------:R-:W-:Y:S02]  /*4ee0*/  UIADD3 UR9, UPT, UPT, -UR6, URZ, URZ ;  /* 0x000000ff06097290 */ /* 0x000fe4000fffe1ff */
[----:B------:R-:W-:Y:S02]  /*4ef0*/  @!UP0 USHF.R.U32.HI UR4, URZ, UR43, UR4 ;  /* 0x0000002bff048299 */ /* 0x000fe40008011604 */
[----:B------:R-:W-:Y:S02]  /*4f00*/  UIMAD UR10, UR40, UR10, UR6 ;  /* 0x0000000a280a72a4 */ /* 0x000fe4000f8e0206 */
[----:B------:R-:W-:Y:S04]  /*4f10*/  @!UP0 USEL UR4, UR5, UR4, !UP2 ;  /* 0x0000000405048287 */ /* 0x000fe8000d000000 */
[----:B------:R-:W-:Y:S02]  /*4f20*/  @!UP0 UIMAD UR10, UR7, UR10, UR4 ;  /* 0x0000000a070a82a4 */ /* 0x000fe4000f8e0204 */
[----:B------:R-:W-:Y:S02]  /*4f30*/  @!UP0 UIADD3 UR11, UPT, UPT, UR11, -UR4, URZ ;  /* 0x800000040b0b8290 */ /* 0x000fe4000fffe0ff */
[----:B------:R-:W-:Y:S02]  /*4f40*/  UIMAD UR7, UR41, UR8, UR38 ;  /* 0x00000008290772a4 */ /* 0x000fe4000f8e0226 */
[----:B------:R-:W-:Y:S02]  /*4f50*/  @!UP0 UIMAD UR6, UR11, UR40, UR5 ;  /* 0x000000280b0682a4 */ /* 0x000fe4000f8e0205 */
[----:B------:R-:W-:Y:S01]  /*4f60*/  UIMAD UR4, UR54, UR9, UR37 ;  /* 0x00000009360472a4 */ /* 0x000fe2000f8e0225 */
[----:B------:R-:W-:Y:S02]  /*4f70*/  @!UP0 UMOV UR5, UR10 ;  /* 0x0000000a00058c82 */ /* 0x000fe40008000000 */
[----:B------:R-:W-:Y:S02]  /*4f80*/  UIMAD UR38, UR5, UR41, UR7 ;  /* 0x00000029052672a4 */ /* 0x000fe4000f8e0207 */
[----:B------:R-:W-:Y:S11]  /*4f90*/  UIMAD UR37, UR6, UR54, UR4 ;  /* 0x00000036062572a4 */ /* 0x000ff6000f8e0204 */
[----:B------:R-:W-:Y:S01]  /*4fa0*/  @!UPT UIADD3 URZ, UPT, UPT, URZ, URZ, URZ ;  /* 0x000000fffffff290 */ /* 0x000fe2000fffe0ff */
.L_x_84:
[----:B------:R-:W-:Y:S01]  /*4fb0*/  UISETP.NE.AND UP0, UPT, UR39, 0x1, UPT ;  /* 0x000000012700788c */ /* 0x000fe2000bf05270 */
[----:B------:R-:W-:Y:S10]  /*4fc0*/  IADD3 R149, PT, PT, R149, 0x1, RZ ;  /* 0x0000000195957810 */ /* 0x000ff40007ffe0ff */
[----:B------:R-:W2:Y:S01]  /*4fd0*/  @!UP0 LDCU.128 UR12, c[0x0][0xb10] ;  /* 0x00016200ff0c87ac */ /* 0x000ea20008000c00 */
[----:B------:R-:W4:Y:S01]  /*4fe0*/  @!UP0 LDCU UR5, c[0x0][0xb0c] ;  /* 0x00016180ff0587ac */ /* 0x000f220008000800 */
[----:B------:R-:W3:Y:S01]  /*4ff0*/  @!UP0 LDCU UR10, c[0x0][0xb20] ;  /* 0x00016400ff0a87ac */ /* 0x000ee20008000800 */
[----:B--2---:R-:W-:Y:S02]  /*5000*/  UIMAD.WIDE.U32 UR8, UR38, UR12, URZ ;  /* 0x0000000c260872a5 */ /* 0x004fe4000f8e00ff */
[----:B------:R-:W-:Y:S02]  /*5010*/  UIMAD.WIDE.U32 UR6, UR37, UR15, URZ ;  /* 0x0000000f250672a5 */ /* 0x000fe4000f8e00ff */
[----:B------:R-:W-:Y:S03]  /*5020*/  @!UP0 UISETP.NE.AND UP1, UPT, UR14, 0x1, UPT ;  /* 0x000000010e00888c */ /* 0x000fe6000bf25270 */
[----:B------:R-:W-:Y:S01]  /*5030*/  @!UP0 UMOV UR4, UR9 ;  /* 0x0000000900048c82 */ /* 0x000fe20008000000 */
[----:B----4-:R-:W-:Y:S02]  /*5040*/  @!UP0 UISETP.NE.AND UP2, UPT, UR5, 0x1, UPT ;  /* 0x000000010500888c */ /* 0x010fe4000bf45270 */
[----:B------:R-:W-:Y:S01]  /*5050*/  @!UP0 USHF.R.U32.HI UR4, URZ, UR13, UR4 ;  /* 0x0000000dff048299 */ /* 0x000fe20008011604 */
[----:B------:R-:W-:Y:S02]  /*5060*/  @!UP0 UMOV UR6, UR7 ;  /* 0x0000000700068c82 */ /* 0x000fe40008000000 */
[----:B---3--:R-:W-:Y:S02]  /*5070*/  @!UP0 USHF.R.U32.HI UR6, URZ, UR10, UR6 ;  /* 0x0000000aff068299 */ /* 0x008fe40008011606 */
[----:B------:R-:W-:Y:S02]  /*5080*/  @!UP0 USEL UR7, UR38, UR4, !UP2 ;  /* 0x0000000426078287 */ /* 0x000fe4000d000000 */
[----:B------:R-:W-:Y:S04]  /*5090*/  @!UP0 USEL UR6, UR37, UR6, !UP1 ;  /* 0x0000000625068287 */ /* 0x000fe8000c800000 */
[----:B------:R-:W-:Y:S02]  /*50a0*/  @!UP0 UIADD3 UR4, UPT, UPT, -UR7, UR6, URZ ;  /* 0x0000000607048290 */ /* 0x000fe4000fffe1ff */
[----:B------:R-:W-:Y:S02]  /*50b0*/  @!UP0 UIADD3 UR6, UPT, UPT, UR7, -UR6, URZ ;  /* 0x8000000607068290 */ /* 0x000fe4000fffe0ff */
[----:B------:R-:W-:Y:S02]  /*50c0*/  @!UP0 UIMAD UR38, UR4, UR5, UR38 ;  /* 0x00000005042682a4 */ /* 0x000fe4000f8e0226 */
[----:B------:R-:W-:Y:S02]  /*50d0*/  @!UP0 UIMAD UR37, UR6, UR14, UR37 ;  /* 0x0000000e062582a4 */ /* 0x000fe4000f8e0225 */
[----:B------:R-:W-:Y:S09]  /*50e0*/  ULOP3.LUT UP0, URZ, UR56, 0x1b0, URZ, 0xc0, !UPT ;  /* 0x000001b038ff7892 */ /* 0x000ff2000f80c0ff */
[----:B------:R-:W-:Y:S05]  /*50f0*/  BRA.U !UP0, `(.L_x_85) ;  /* 0x0000000108407547 */ /* 0x000fea000b800000 */
[----:B------:R-:W2:Y:S01]  /*5100*/  LDCU.64 UR8, c[0x4][0x80] ;  /* 0x01001000ff0877ac */ /* 0x000ea20008000a00 */
[----:B------:R-:W-:Y:S01]  /*5110*/  MOV R3, 0x0 ;  /* 0x0000000000037802 */ /* 0x000fe20000000f00 */
[----:B------:R-:W-:Y:S02]  /*5120*/  HFMA2 R12, -RZ, RZ, 0, 5.9604644775390625e-08 ;  /* 0x00000001ff0c7431 */ /* 0x000fe400000001ff */
[----:B------:R-:W-:Y:S02]  /*5130*/  IMAD.MOV.U32 R8, RZ, RZ, 0x70 ;  /* 0x00000070ff087424 */ /* 0x000fe400078e00ff */
[----:B------:R-:W-:Y:S01]  /*5140*/  IMAD.MOV.U32 R13, RZ, RZ, RZ ;  /* 0x000000ffff0d7224 */ /* 0x000fe200078e00ff */
[----:B------:R-:W3:Y:S01]  /*5150*/  LDCU.64 UR6, c[0x4][0x88] ;  /* 0x01001100ff0677ac */ /* 0x000ee20008000a00 */
[----:B------:R-:W4:Y:S01]  /*5160*/  LDC.64 R2, c[0x4][R3] ;  /* 0x0100000003027b82 */ /* 0x000f220000000a00 */
[----:B------:R-:W1:Y:S01]  /*5170*/  LDCU.64 UR4, c[0x4][0x8] ;  /* 0x01000100ff0477ac */ /* 0x000e620008000a00 */
[----:B--2---:R-:W-:Y:S01]  /*5180*/  MOV R5, UR9 ;  /* 0x0000000900057c02 */ /* 0x004fe20008000f00 */
[----:B------:R-:W-:Y:S01]  /*5190*/  IMAD.U32 R4, RZ, RZ, UR8 ;  /* 0x00000008ff047e24 */ /* 0x000fe2000f8e00ff */
[----:B---3--:R-:W-:Y:S01]  /*51a0*/  MOV R7, UR7 ;  /* 0x0000000700077c02 */ /* 0x008fe20008000f00 */
[----:B------:R-:W-:Y:S01]  /*51b0*/  IMAD.U32 R6, RZ, RZ, UR6 ;  /* 0x00000006ff067e24 */ /* 0x000fe2000f8e00ff */
[----:B-1----:R-:W-:Y:S01]  /*51c0*/  MOV R11, UR5 ;  /* 0x00000005000b7c02 */ /* 0x002fe20008000f00 */
[----:B------:R-:W-:Y:S02]  /*51d0*/  IMAD.U32 R10, RZ, RZ, UR4 ;  /* 0x00000004ff0a7e24 */ /* 0x000fe4000f8e00ff */
[----:B------:R-:W-:Y:S07]  /*51e0*/  LEPC R20, `(.L_x_85) ;  /* 0x000000001014794e */ /* 0x000fee0000000000 */
[----:B----45:R-:W-:Y:S05]  /*51f0*/  CALL.ABS.NOINC R2 ;  /* 0x0000000002007343 */ /* 0x030fea0003c00000 */
.L_x_85:
[----:B------:R-:W-:Y:S01]  /*5200*/  LOP3.LUT P0, RZ, R153, 0x1b0, RZ, 0xc0, !PT ;  /* 0x000001b099ff7812 */ /* 0x000fe2000780c0ff */
[----:B------:R-:W-:Y:S11]  /*5210*/  BSSY.RECONVERGENT B6, `(.L_x_86) ;  /* 0x0000013000067945 */ /* 0x000ff60003800200 */
[----:B------:R-:W-:Y:S01]  /*5220*/  @!UPT UIADD3 URZ, UPT, UPT, URZ, URZ, URZ ;  /* 0x000000fffffff290 */ /* 0x000fe2000fffe0ff */
[----:B------:R-:W-:Y:S05]  /*5230*/  @!P0 BRA `(.L_x_87) ;  /* 0x0000000000408947 */ /* 0x000fea0003800000 */
        /* <DEDUP_REMOVED lines=16> */
.L_x_87:
[----:B------:R-:W-:Y:S05]  /*5340*/  BSYNC.RECONVERGENT B6 ;  /* 0x0000000000067941 */ /* 0x000fea0003800200 */
.L_x_86:
[----:B------:R-:W-:Y:S01]  /*5350*/  ISETP.NE.U32.AND P3, PT, R140, RZ, PT ;  /* 0x000000ff8c00720c */ /* 0x000fe20003f65070 */
[----:B------:R-:W-:Y:S01]  /*5360*/  UISETP.NE.AND UP1, UPT, UR61, URZ, UPT ;  /* 0x000000ff3d00728c */ /* 0x000fe2000bf25270 */
[----:B------:R-:W-:Y:S02]  /*5370*/  ISETP.NE.U32.AND P4, PT, R136, RZ, PT ;  /* 0x000000ff8800720c */ /* 0x000fe40003f85070 */
[----:B------:R-:W-:Y:S02]  /*5380*/  ISETP.NE.AND.EX P3, PT, R141, RZ, PT, P3 ;  /* 0x000000ff8d00720c */ /* 0x000fe40003f65330 */
[----:B------:R-:W-:Y:S02]  /*5390*/  PLOP3.LUT P1, PT, PT, PT, PT, 0x8, 0x80 ;  /* 0x000000000080781c */ /* 0x000fe40003f2e170 */
[----:B------:R-:W-:Y:S02]  /*53a0*/  PLOP3.LUT P0, PT, PT, PT, UP1, 0x80, 0x8 ;  /* 0x000000000008781c */ /* 0x000fe40003f0f018 */
[----:B------:R-:W-:Y:S02]  /*53b0*/  ISETP.NE.AND.EX P4, PT, R137, RZ, PT, P4 ;  /* 0x000000ff8900720c */ /* 0x000fe40003f85340 */
[----:B------:R-:W2:Y:S09]  /*53c0*/  @UP1 LDCU.64 UR4, c[0x0][0x888] ;  /* 0x00011100ff0417ac */ /* 0x000eb20008000a00 */
[----:B------:R-:W-:Y:S01]  /*53d0*/  @P0 PLOP3.LUT P1, PT, P3, PT, PT, 0x80, 0x8 ;  /* 0x000000000008081c */ /* 0x000fe20001f2f070 */
[----:B--2---:R-:W-:Y:S04]  /*53e0*/  @UP1 UISETP.NE.U32.AND UP0, UPT, UR4, URZ, UPT ;  /* 0x000000ff0400128c */ /* 0x004fe8000bf05070 */
[----:B------:R-:W-:Y:S04]  /*53f0*/  @UP1 UISETP.NE.AND.EX UP0, UPT, UR5, URZ, UPT, UP0 ;  /* 0x000000ff0500128c */ /* 0x000fe8000bf05300 */
[----:B------:R-:W-:Y:S01]  /*5400*/  @UP1 USEL UR4, URZ, 0xffffffff, UP0 ;  /* 0xffffffffff041887 */ /* 0x000fe20008000000 */
[----:B------:R-:W-:Y:S11]  /*5410*/  @!P3 BRA `(.L_x_88) ;  /* 0x000000000030b947 */ /* 0x000ff60003800000 */
        /* <DEDUP_REMOVED lines=12> */
.L_x_88:
[----:B------:R-:W-:Y:S05]  /*54e0*/  @!P4 BRA `(.L_x_89) ;  /* 0x000000000024c947 */ /* 0x000fea0003800000 */
[----:B------:R-:W-:Y:S01]  /*54f0*/  ISETP.NE.U32.AND P2, PT, R134, RZ, PT ;  /* 0x000000ff8600720c */ /* 0x000fe20003f45070 */
[----:B------:R-:W2:Y:S03]  /*5500*/  LDCU.64 UR6, c[0x0][0x358] ;  /* 0x00006b00ff0677ac */ /* 0x000ea60008000a00 */
[----:B------:R-:W-:Y:S11]  /*5510*/  ISETP.NE.AND.EX P2, PT, R135, RZ, PT, P2 ;  /* 0x000000ff8700720c */ /* 0x000ff60003f45320 */
[----:B------:R-:W-:Y:S02]  /*5520*/  @!UPT UIADD3 URZ, UPT, UPT, URZ, URZ, URZ ;  /* 0x000000fffffff290 */ /* 0x000fe4000fffe0ff */
[----:B------:R-:W4:Y:S01]  /*5530*/  @P2 LDC.64 R2, c[0x0][0x8a8] ;  /* 0x00022a00ff022b82 */ /* 0x000f220000000a00 */
[----:B-1----:R-:W-:Y:S04]  /*5540*/  @P2 IMAD R0, R136, UR36, RZ ;  /* 0x0000002488002c24 */ /* 0x002fe8000f8e02ff */
[----:B----4-:R-:W-:Y:S05]  /*5550*/  @P2 IMAD.WIDE R2, R0, 0x4, R2 ;  /* 0x0000000400022825 */ /* 0x010fea00078e0202 */
[----:B--2--5:R2:W5:Y:S02]  /*5560*/  @P2 LDG.E R70, desc[UR6][R2.64] ;  /* 0x0000000602462981 */ /* 0x024564000c1e1900 */
[----:B--2---:R-:W4:Y:S02]  /*5570*/  @!P2 LDC R70, c[0x0][0x8a0] ;  /* 0x00022800ff46ab82 */ /* 0x004f240000000800 */
.L_x_89:
[----:B---3-5:R-:W-:Y:S01]  /*5580*/  @P0 ISETP.NE.AND P4, PT, R71, RZ, PT ;  /* 0x000000ff4700020c */ /* 0x028fe20003f85270 */
[----:B-1----:R-:W-:Y:S01]  /*5590*/  IMAD.U32 R0, RZ, RZ, UR4 ;  /* 0x00000004ff007e24 */ /* 0x002fe2000f8e00ff */
[----:B------:R-:W-:Y:S01]  /*55a0*/  @P0 LOP3.LUT P2, RZ, R147, 0xff, RZ, 0xc0, !PT ;  /* 0x000000ff93ff0812 */ /* 0x000fe2000784c0ff */
[----:B------:R-:W-:Y:S01]  /*55b0*/  BSSY B1, `(.L_x_90) ;  /* 0x000003d000017945 */ /* 0x000fe20003800000 */
[----:B------:R-:W-:Y:S02]  /*55c0*/  @P0 SEL R2, RZ, 0xffffffff, P4 ;  /* 0xffffffffff020807 */ /* 0x000fe40002000000 */
[----:B------:R-:W-:Y:S02]  /*55d0*/  CS2R R90, SRZ ;  /* 0x00000000005a7805 */ /* 0x000fe4000001ff00 */
[----:B------:R-:W-:Y:S02]  /*55e0*/  LEA R22, R68, UR44, 0x3 ;  /* 0x0000002c44167c11 */ /* 0x000fe4000f8e18ff */
[----:B------:R-:W-:Y:S02]  /*55f0*/  CS2R R88, SRZ ;  /* 0x0000000000587805 */ /* 0x000fe4000001ff00 */
[----:B------:R-:W-:Y:S02]  /*5600*/  @P1 SEL R2, R0, R2, !P2 ;  /* 0x0000000200021207 */ /* 0x000fe40005000000 */
[----:B------:R-:W-:Y:S02]  /*5610*/  CS2R R86, SRZ ;  /* 0x0000000000567805 */ /* 0x000fe4000001ff00 */
[----:B------:R-:W-:Y:S02]  /*5620*/  SHF.L.U32 R4, R152, 0x1f, RZ ;  /* 0x0000001f98047819 */ /* 0x000fe400000006ff */
[----:B------:R-:W-:Y:S02]  /*5630*/  CS2R R84, SRZ ;  /* 0x0000000000547805 */ /* 0x000fe4000001ff00 */
[----:B------:R-:W-:Y:S02]  /*5640*/  @P0 LOP3.LUT R2, R2, 0x1, RZ, 0xc0, !PT ;  /* 0x0000000102020812 */ /* 0x000fe400078ec0ff */
[----:B------:R-:W-:Y:S02]  /*5650*/  CS2R R18, SRZ ;  /* 0x0000000000127805 */ /* 0x000fe4000001ff00 */
[----:B------:R-:W-:Y:S02]  /*5660*/  PLOP3.LUT P5, PT, PT, PT, PT, 0x8, 0x80 ;  /* 0x000000000080781c */ /* 0x000fe40003fae170 */
[----:B------:R-:W-:Y:S02]  /*5670*/  CS2R R16, SRZ ;  /* 0x0000000000107805 */ /* 0x000fe4000001ff00 */
[----:B------:R-:W-:Y:S01]  /*5680*/  ISETP.NE.U32.OR P1, PT, R2, 0x1, !P0 ;  /* 0x000000010200780c */ /* 0x000fe20004725470 */
[----:B------:R-:W-:Y:S01]  /*5690*/  IMAD R2, R68, 0x40, R69 ;  /* 0x0000004044027824 */ /* 0x000fe200078e0245 */
[----:B------:R-:W-:Y:S02]  /*56a0*/  CS2R R26, SRZ ;  /* 0x00000000001a7805 */ /* 0x000fe4000001ff00 */
[----:B------:R-:W-:Y:S09]  /*56b0*/  CS2R R24, SRZ ;  /* 0x0000000000187805 */ /* 0x000ff2000001ff00 */
[----:B------:R-:W-:Y:S04]  /*56c0*/  @P1 SHF.L.U32 R0, R150, 0x1f, RZ ;  /* 0x0000001f96001819 */ /* 0x000fe800000006ff */
[----:B------:R-:W1:Y:S01]  /*56d0*/  @P1 SYNCS.PHASECHK.TRANS64.TRYWAIT P0, [UR44+0x30], R0 ;  /* 0x00003000ff0015a7 */ /* 0x000e62000800112c */
[----:B------:R2:W3:Y:S01]  /*56e0*/  SYNCS.PHASECHK.TRANS64.TRYWAIT P4, [R22+URZ+0x70], R4 ;  /* 0x00007004160075a7 */ /* 0x0004e200080811ff */
[----:B-1----:R-:W-:Y:S01]  /*56f0*/  @P1 PLOP3.LUT P5, PT, P0, PT, PT, 0x8, 0x80 ;  /* 0x000000000080181c */ /* 0x002fe200007ae170 */
[----:B------:R-:W-:Y:S01]  /*5700*/  @!UPT UIADD3 URZ, UPT, UPT, URZ, URZ, URZ ;  /* 0x000000fffffff290 */ /* 0x000fe2000fffe0ff */
[----:B--23--:R-:W-:Y:S11]  /*5710*/  @!P1 BRA `(.L_x_91) ;  /* 0x0000000000989947 */ /* 0x00cff60003800000 */
[----:B------:R-:W-:Y:S01]  /*5720*/  ISETP.NE.U32.AND P0, PT, RZ, UR58, PT ;  /* 0x0000003aff007c0c */ /* 0x000fe2000bf05070 */
[----:B------:R-:W-:Y:S01]  /*5730*/  BSSY B0, `(.L_x_92) ;  /* 0x0000016000007945 */ /* 0x000fe20003800000 */
[----:B------:R-:W-:Y:S02]  /*5740*/  ISETP.NE.AND P2, PT, R71, RZ, PT ;  /* 0x000000ff4700720c */ /* 0x000fe40003f45270 */
[----:B------:R-:W-:Y:S02]  /*5750*/  CS2R R26, SRZ ;  /* 0x00000000001a7805 */ /* 0x000fe4000001ff00 */
[----:B------:R-:W-:Y:S02]  /*5760*/  ISETP.NE.AND.EX P0, PT, RZ, UR59, PT, P0 ;  /* 0x0000003bff007c0c */ /* 0x000fe4000bf05300 */
[----:B------:R-:W-:Y:S02]  /*5770*/  CS2R R24, SRZ ;  /* 0x0000000000187805 */ /* 0x000fe4000001ff00 */
[----:B------:R-:W-:Y:S02]  /*5780*/  LOP3.LUT P1, RZ, R147, 0xff, RZ, 0xc0, !PT ;  /* 0x000000ff93ff7812 */ /* 0x000fe4000782c0ff */
[----:B------:R-:W-:Y:S02]  /*5790*/  CS2R R18, SRZ ;  /* 0x0000000000127805 */ /* 0x000fe4000001ff00 */
[----:B------:R-:W-:Y:S02]  /*57a0*/  SEL R0, RZ, 0xffffffff, P2 ;  /* 0xffffffffff007807 */ /* 0x000fe40001000000 */
[----:B------:R-:W-:Y:S02]  /*57b0*/  CS2R R16, SRZ ;  /* 0x0000000000107805 */ /* 0x000fe4000001ff00 */
[----:B------:R-:W-:Y:S02]  /*57c0*/  SEL R3, RZ, 0xffffffff, P0 ;  /* 0xffffffffff037807 */ /* 0x000fe40000000000 */
[----:B------:R-:W-:Y:S02]  /*57d0*/  CS2R R86, SRZ ;  /* 0x0000000000567805 */ /* 0x000fe4000001ff00 */
[----:B------:R-:W-:Y:S02]  /*57e0*/  CS2R R84, SRZ ;  /* 0x0000000000547805 */ /* 0x000fe4000001ff00 */
[----:B------:R-:W-:Y:S02]  /*57f0*/  CS2R R90, SRZ ;  /* 0x00000000005a7805 */ /* 0x000fe4000001ff00 */
[----:B------:R-:W-:Y:S02]  /*5800*/  @P3 SEL R0, R3, R0, !P1 ;  /* 0x0000000003003207 */ /* 0x000fe40004800000 */
[----:B------:R-:W-:Y:S02]  /*5810*/  CS2R R88, SRZ ;  /* 0x0000000000587805 */ /* 0x000fe4000001ff00 */
[----:B------:R-:W-:Y:S04]  /*5820*/  LOP3.LUT R0, R0, 0x1, RZ, 0xc0, !PT ;  /* 0x0000000100007812 */ /* 0x000fe800078ec0ff */
[----:B------:R-:W-:Y:S01]  /*5830*/  ISETP.NE.U32.AND P0, PT, R0, 0x1, PT ;  /* 0x000000010000780c */ /* 0x000fe20003f05070 */
[----:B------:R-:W-:Y:S01]  /*5840*/  @!UPT UIADD3 URZ, UPT, UPT, URZ, URZ, URZ ;  /* 0x000000fffffff290 */ /* 0x000fe2000fffe0ff */
[----:B------:R-:W-:Y:S11]  /*5850*/  @!P5 BRA `(.L_x_93) ;  /* 0x00000000000cd947 */ /* 0x000ff60003800000 */
[----:B------:R-:W-:Y:S04]  /*5860*/  SHF.L.U32 R3, R150, 0x1f, RZ ;  /* 0x0000001f96037819 */ /* 0x000fe800000006ff */
[----:B------:R-:W1:Y:S02]  /*5870*/  SYNCS.PHASECHK.TRANS64.TRYWAIT P1, [UR44+0x30], R3 ;  /* 0x00003003ff0075a7 */ /* 0x000e64000802112c */
[----:B-1----:R-:W-:Y:S05]  /*5880*/  @!P1 BRA `(.L_x_94) ;  /* 0x0000001c00809947 */ /* 0x002fea0003800000 */
.L_x_93:
[----:B------:R-:W-:Y:S05]  /*5890*/  BSYNC B0 ;  /* 0x0000000000007941 */ /* 0x000fea0003800000 */
.L_x_92:
[----:B------:R2:W3:Y:S01]  /*58a0*/  @P0 LDS.128 R24, [R146+UR44+0x200] ;  /* 0x0002002c92180984 */ /* 0x0004e20008000c00 */
[----:B------:R-:W-:Y:S01]  /*58b0*/  UIADD3 UR4, UPT, UPT, UR44, 0x38, URZ ;  /* 0x000000382c047890 */ /* 0x000fe2000fffe0ff */
[----:B------:R-:W-:Y:S02]  /*58c0*/  LOP3.LUT R150, R150, 0x1, RZ, 0x3c, !PT ;  /* 0x0000000196967812 */ /* 0x000fe400078e3cff */
[----:B------:R2:W1:Y:S01]  /*58d0*/  @P0 LDS.128 R16, [R145+0x200] ;  /* 0x0002000091100984 */ /* 0x0004620000000c00 */
[----:B------:R-:W-:Y:S03]  /*58e0*/  UPRMT UR4, UR48, 0x654, UR4 ;  /* 0x0000065430047896 */ /* 0x000fe60008000004 */
[----:B------:R2:W1:Y:S04]  /*58f0*/  @P0 LDS.128 R84, [R144+0x200] ;  /* 0x0002000090540984 */ /* 0x0004680000000c00 */
[----:B------:R2:W1:Y:S01]  /*5900*/  @P0 LDS.128 R88, [R143+0x200] ;  /* 0x000200008f580984 */ /* 0x0004620000000c00 */
[----:B------:R-:W-:Y:S01]  /*5910*/  @!PT LDS RZ, [RZ] ;  /* 0x00000000fffff984 */ /* 0x000fe20000000800 */
[----:B------:R-:W-:Y:S01]  /*5920*/  @!PT LDS RZ, [RZ] ;  /* 0x00000000fffff984 */ /* 0x000fe20000000800 */
[----:B------:R-:W-:Y:S01]  /*5930*/  @!PT LDS RZ, [RZ] ;  /* 0x00000000fffff984 */ /* 0x000fe20000000800 */
[----:B------:R-:W-:Y:S01]  /*5940*/  @!PT LDS RZ, [RZ] ;  /* 0x00000000fffff984 */ /* 0x000fe20000000800 */
[----:B------:R5:W-:Y:S06]  /*5950*/  MEMBAR.ALL.CTA ;  /* 0x0000000000007992 */ /* 0x000bec0000008000 */
[----:B-----5:R-:W5:Y:S02]  /*5960*/  FENCE.VIEW.ASYNC.S ;  /* 0x00000000000073c6 */ /* 0x020f640000000000 */
[----:B-----5:R-:W-:Y:S01]  /*5970*/  SYNCS.ARRIVE.TRANS64.RED.A1T0 RZ, [UR4], RZ ;  /* 0x000000ffffff79a7 */ /* 0x020fe20008100404 */
.L_x_91:
[----:B------:R-:W-:Y:S05]  /*5980*/  BSYNC B1 ;  /* 0x0000000000017941 */ /* 0x000fea0003800000 */
.L_x_90:
[----:B-1----:R-:W-:Y:S04]  /*5990*/  SHF.R.U32.HI R0, RZ, 0x15, R2 ;  /* 0x00000015ff007819 */ /* 0x002fe80000011602 */
[----:B------:R-:W-:Y:S01]  /*59a0*/  LOP3.LUT P0, RZ, R0, 0x3, R148, 0x48, !PT ;  /* 0x0000000300ff7812 */ /* 0x000fe20007804894 */
[----:B------:R-:W-:Y:S01]  /*59b0*/  @!UPT UIADD3 URZ, UPT, UPT, URZ, URZ, URZ ;  /* 0x000000fffffff290 */ /* 0x000fe2000fffe0ff */
[----:B------:R-:W-:Y:S11]  /*59c0*/  @P4 BRA `(.L_x_95) ;  /* 0x0000000000084947 */ /* 0x000ff60003800000 */
[----:B------:R-:W1:Y:S02]  /*59d0*/  SYNCS.PHASECHK.TRANS64.TRYWAIT P1, [R22+URZ+0x70], R4 ;  /* 0x00007004160075a7 */ /* 0x000e6400080211ff */
[----:B-1----:R-:W-:Y:S05]  /*59e0*/  @!P1 BRA `(.L_x_96) ;  /* 0x0000001c00409947 */ /* 0x002fea0003800000 */
.L_x_95:
[----:B------:R-:W-:Y:S05]  /*59f0*/  @!P0 BRA `(.L_x_97) ;  /* 0x0000000000408947 */ /* 0x000fea0003800000 */
[----:B------:R-:W1:Y:S01]  /*5a00*/  LDCU.64 UR8, c[0x4][0x70] ;  /* 0x01000e00ff0877ac */ /* 0x000e620008000a00 */
[----:B------:R-:W-:Y:S01]  /*5a10*/  MOV R15, 0x0 ;  /* 0x00000000000f7802 */ /* 0x000fe20000000f00 */
[----:B------:R-:W-:Y:S02]  /*5a20*/  HFMA2 R12, -RZ, RZ, 0, 5.9604644775390625e-08 ;  /* 0x00000001ff0c7431 */ /* 0x000fe400000001ff */
[----:B------:R-:W-:Y:S02]  /*5a30*/  IMAD.MOV.U32 R8, RZ, RZ, 0x192 ;  /* 0x00000192ff087424 */ /* 0x000fe400078e00ff */
[----:B------:R-:W-:Y:S01]  /*5a40*/  IMAD.MOV.U32 R13, RZ, RZ, RZ ;  /* 0x000000ffff0d7224 */ /* 0x000fe200078e00ff */
[----:B------:R-:W5:Y:S01]  /*5a50*/  LDCU.64 UR6, c[0x4][0x78] ;  /* 0x01000f00ff0677ac */ /* 0x000f620008000a00 */
[----:B------:R-:W2:Y:S01]  /*5a60*/  LDC.64 R14, c[0x4][R15] ;  /* 0x010000000f0e7b82 */ /* 0x000ea20000000a00 */
[----:B------:R-:W3:Y:S01]  /*5a70*/  LDCU.64 UR4, c[0x4][0x10] ;  /* 0x01000200ff0477ac */ /* 0x000ee20008000a00 */
[----:B-1----:R-:W-:Y:S01]  /*5a80*/  MOV R5, UR9 ;  /* 0x0000000900057c02 */ /* 0x002fe20008000f00 */
[----:B------:R-:W-:Y:S01]  /*5a90*/  IMAD.U32 R4, RZ, RZ, UR8 ;  /* 0x00000008ff047e24 */ /* 0x000fe2000f8e00ff */
[----:B-----5:R-:W-:Y:S01]  /*5aa0*/  MOV R7, UR7 ;  /* 0x0000000700077c02 */ /* 0x020fe20008000f00 */
[----:B------:R-:W-:Y:S01]  /*5ab0*/  IMAD.U32 R6, RZ, RZ, UR6 ;  /* 0x00000006ff067e24 */ /* 0x000fe2000f8e00ff */
[----:B---3--:R-:W-:Y:S01]  /*5ac0*/  MOV R11, UR5 ;  /* 0x00000005000b7c02 */ /* 0x008fe20008000f00 */
[----:B------:R-:W-:Y:S02]  /*5ad0*/  IMAD.U32 R10, RZ, RZ, UR4 ;  /* 0x00000004ff0a7e24 */ /* 0x000fe4000f8e00ff */
[----:B------:R-:W-:Y:S07]  /*5ae0*/  LEPC R20, `(.L_x_97) ;  /* 0x000000001014794e */ /* 0x000fee0000000000 */
[----:B--2-4-:R-:W-:Y:S05]  /*5af0*/  CALL.ABS.NOINC R14 ;  /* 0x000000000e007343 */ /* 0x014fea0003c00000 */
.L_x_97:
[----:B------:R-:W-:Y:S01]  /*5b00*/  LOP3.LUT P0, RZ, R142, 0x60, RZ, 0xc0, !PT ;  /* 0x000000608eff7812 */ /* 0x000fe2000780c0ff */
[----:B------:R-:W-:Y:S05]  /*5b10*/  WARPSYNC.ALL ;  /* 0x0000000000007948 */ /* 0x000fea0003800000 */
[----:B---3--:R-:W-:Y:S01]  /*5b20*/  IMAD.U32 R130, R26, 0x10000, RZ ;  /* 0x000100001a827824 */ /* 0x008fe200078e00ff */
[----:B------:R-:W-:Y:S01]  /*5b30*/  R2UR UR4, R2 ;  /* 0x00000000020472ca */ /* 0x000fe200000e0000 */
[----:B------:R-:W-:Y:S01]  /*5b40*/  IMAD.U32 R124, R16, 0x10000, RZ ;  /* 0x00010000107c7824 */ /* 0x000fe200078e00ff */
[----:B------:R-:W-:Y:S01]  /*5b50*/  R2UR UR5, R22 ;  /* 0x00000000160572ca */ /* 0x000fe200000e0000 */
[----:B------:R-:W-:Y:S01]  /*5b60*/  IMAD.SHL.U32 R117, R18, 0x100, RZ ;  /* 0x0000010012757824 */ /* 0x000fe200078e00ff */
[C---:B------:R-:W-:Y:S01]  /*5b70*/  PRMT R0, R24.reuse, 0x8880, RZ ;  /* 0x0000888018007816 */ /* 0x040fe200000000ff */
[----:B------:R-:W-:Y:S01]  /*5b80*/  IMAD.U32 R109, R85, 0x10000, RZ ;  /* 0x00010000556d7824 */ /* 0x000fe200078e00ff */
[----:B------:R-:W-:Y:S01]  /*5b90*/  SHF.L.U32 R2, R24, 0x10, RZ ;  /* 0x0000001018027819 */ /* 0x000fe200000006ff */
[----:B------:R-:W-:Y:S01]  /*5ba0*/  IMAD.U32 R94, R90, 0x10000, RZ ;  /* 0x000100005a5e7824 */ /* 0x000fe200078e00ff */
[----:B------:R-:W-:Y:S01]  /*5bb0*/  SHF.L.U32 R3, R24, 0x8, RZ ;  /* 0x0000000818037819 */ /* 0x000fe200000006ff */
[----:B------:R-:W-:Y:S01]  /*5bc0*/  IMAD.SHL.U32 R102, R87, 0x100, RZ ;  /* 0x0000010057667824 */ /* 0x000fe200078e00ff */
[----:B------:R-:W-:Y:S01]  /*5bd0*/  SHF.R.S32.HI R72, RZ, 0x18, R24 ;  /* 0x00000018ff487819 */ /* 0x000fe20000011418 */
[----:B------:R-:W-:Y:S01]  /*5be0*/  BSSY.RECONVERGENT B0, `(.L_x_98) ;  /* 0x0000124000007945 */ /* 0x000fe20003800200 */
[C---:B------:R-:W-:Y:S02]  /*5bf0*/  PRMT R133, R25.reuse, 0x8880, RZ ;  /* 0x0000888019857816 */ /* 0x040fe400000000ff */
[C---:B------:R-:W-:Y:S02]  /*5c00*/  SHF.L.U32 R73, R25.reuse, 0x10, RZ ;  /* 0x0000001019497819 */ /* 0x040fe400000006ff */
[----:B------:R-:W-:Y:S02]  /*5c10*/  SHF.L.U32 R132, R25, 0x8, RZ ;  /* 0x0000000819847819 */ /* 0x000fe400000006ff */
[----:B------:R-:W-:Y:S02]  /*5c20*/  SHF.R.S32.HI R74, RZ, 0x18, R25 ;  /* 0x00000018ff4a7819 */ /* 0x000fe40000011419 */
[C---:B------:R-:W-:Y:S02]  /*5c30*/  PRMT R131, R26.reuse, 0x8880, RZ ;  /* 0x000088801a837816 */ /* 0x040fe400000000ff */
[----:B------:R-:W-:Y:S02]  /*5c40*/  SHF.L.U32 R129, R26, 0x8, RZ ;  /* 0x000000081a817819 */ /* 0x000fe400000006ff */
[----:B------:R-:W-:Y:S02]  /*5c50*/  SHF.R.S32.HI R75, RZ, 0x18, R26 ;  /* 0x00000018ff4b7819 */ /* 0x000fe4000001141a */
        /* <DEDUP_REMOVED lines=18> */
[----:B------:R-:W1:Y:S01]  /*5d80*/  LDTM.x64 R4, tmem[UR4] ;  /* 0x00000004000479ee */ /* 0x000e620008340000 */
[----:B------:R-:W-:Y:S01]  /*5d90*/  NOP ;  /* 0x0000000000007918 */ /* 0x000fe20000000000 */
[----:B------:R-:W-:Y:S01]  /*5da0*/  SHF.R.S32.HI R73, RZ, 0x18, R73 ;  /* 0x00000018ff497819 */ /* 0x000fe20000011449 */
[----:B------:R-:W-:Y:S01]  /*5db0*/  UIADD3 UR4, UPT, UPT, UR5, 0x90, URZ ;  /* 0x0000009005047890 */ /* 0x000fe2000fffe0ff */
[----:B------:R-:W-:Y:S02]  /*5dc0*/  SHF.R.S32.HI R2, RZ, 0x18, R2 ;  /* 0x00000018ff027819 */ /* 0x000fe40000011402 */
[----:B------:R-:W-:Y:S01]  /*5dd0*/  SHF.R.S32.HI R3, RZ, 0x18, R3 ;  /* 0x00000018ff037819 */ /* 0x000fe20000011403 */
[----:B------:R-:W-:Y:S01]  /*5de0*/  UPRMT UR4, UR48, 0x654, UR4 ;  /* 0x0000065430047896 */ /* 0x000fe20008000004 */
[C---:B------:R-:W-:Y:S02]  /*5df0*/  PRMT R113, R84.reuse, 0x8880, RZ ;  /* 0x0000888054717816 */ /* 0x040fe400000000ff */
[----:B------:R-:W-:Y:S02]  /*5e00*/  SHF.L.U32 R112, R84, 0x10, RZ ;  /* 0x0000001054707819 */ /* 0x000fe400000006ff */
[----:B------:R-:W-:Y:S02]  /*5e10*/  PRMT R110, R85, 0x8880, RZ ;  /* 0x00008880556e7816 */ /* 0x000fe400000000ff */
[----:B------:R-:W-:Y:S02]  /*5e20*/  SHF.R.S32.HI R81, RZ, 0x18, R84 ;  /* 0x00000018ff517819 */ /* 0x000fe40000011454 */
[----:B-1----:R-:W-:Y:S01]  /*5e30*/  SYNCS.ARRIVE.TRANS64.RED.A1T0 RZ, [UR4], RZ ;  /* 0x000000ffffff79a7 */ /* 0x002fe20008100404 */
[C---:B------:R-:W-:Y:S02]  /*5e40*/  PRMT R107, R86.reuse, 0x8880, RZ ;  /* 0x00008880566b7816 */ /* 0x040fe400000000ff */
[----:B------:R-:W-:Y:S02]  /*5e50*/  SHF.R.S32.HI R82, RZ, 0x18, R85 ;  /* 0x00000018ff527819 */ /* 0x000fe40000011455 */
[----:B------:R-:W-:Y:S02]  /*5e60*/  SHF.L.U32 R106, R86, 0x10, RZ ;  /* 0x00000010566a7819 */ /* 0x000fe400000006ff */
[C---:B------:R-:W-:Y:S01]  /*5e70*/  PRMT R104, R87.reuse, 0x8880, RZ ;  /* 0x0000888057687816 */ /* 0x040fe200000000ff */
[C---:B----4-:R-:W-:Y:S01]  /*5e80*/  IMAD R4, R70.reuse, R4, RZ ;  /* 0x0000000446047224 */ /* 0x050fe200078e02ff */
[----:B------:R-:W-:Y:S01]  /*5e90*/  SHF.R.S32.HI R83, RZ, 0x18, R86 ;  /* 0x00000018ff537819 */ /* 0x000fe20000011456 */
[C---:B------:R-:W-:Y:S01]  /*5ea0*/  IMAD R5, R70.reuse, R5, RZ ;  /* 0x0000000546057224 */ /* 0x040fe200078e02ff */
[----:B------:R-:W-:Y:S01]  /*5eb0*/  SHF.L.U32 R103, R87, 0x10, RZ ;  /* 0x0000001057677819 */ /* 0x000fe200000006ff */
[----:B------:R-:W-:Y:S01]  /*5ec0*/  IMAD R6, R70, R6, RZ ;  /* 0x0000000646067224 */ /* 0x000fe200078e02ff */
[----:B------:R-:W-:Y:S01]  /*5ed0*/  PRMT R101, R88, 0x8880, RZ ;  /* 0x0000888058657816 */ /* 0x000fe200000000ff */
[-C--:B------:R-:W-:Y:S01]  /*5ee0*/  IMAD R4, R0, R71.reuse, R4 ;  /* 0x0000004700047224 */ /* 0x080fe200078e0204 */
[----:B------:R-:W-:Y:S01]  /*5ef0*/  SHF.L.U32 R100, R88, 0x10, RZ ;  /* 0x0000001058647819 */ /* 0x000fe200000006ff */
[-C--:B------:R-:W-:Y:S01]  /*5f00*/  IMAD R5, R2, R71.reuse, R5 ;  /* 0x0000004702057224 */ /* 0x080fe200078e0205 */
[----:B------:R-:W-:Y:S01]  /*5f10*/  PRMT R98, R89, 0x8880, RZ ;  /* 0x0000888059627816 */ /* 0x000fe200000000ff */
[----:B------:R-:W-:Y:S01]  /*5f20*/  IMAD R6, R3, R71, R6 ;  /* 0x0000004703067224 */ /* 0x000fe200078e0206 */
[----:B------:R-:W-:Y:S01]  /*5f30*/  SHF.L.U32 R97, R89, 0x10, RZ ;  /* 0x0000001059617819 */ /* 0x000fe200000006ff */
[----:B------:R-:W-:Y:S01]  /*5f40*/  IMAD R3, R70, R18, RZ ;  /* 0x0000001246037224 */ /* 0x000fe200078e02ff */
[----:B------:R-:W-:Y:S01]  /*5f50*/  PRMT R95, R90, 0x8880, RZ ;  /* 0x000088805a5f7816 */ /* 0x000fe200000000ff */
[C---:B------:R-:W-:Y:S01]  /*5f60*/  IMAD R18, R70.reuse, R22, RZ ;  /* 0x0000001646127224 */ /* 0x040fe200078e02ff */
[----:B------:R-:W-:Y:S01]  /*5f70*/  PRMT R92, R91, 0x8880, RZ ;  /* 0x000088805b5c7816 */ /* 0x000fe200000000ff */
[----:B------:R-:W-:Y:S01]  /*5f80*/  IMAD R22, R70, R26, RZ ;  /* 0x0000001a46167224 */ /* 0x000fe200078e02ff */
[----:B------:R-:W-:Y:S01]  /*5f90*/  SHF.L.U32 R111, R84, 0x8, RZ ;  /* 0x00000008546f7819 */ /* 0x000fe200000006ff */
[C---:B------:R-:W-:Y:S01]  /*5fa0*/  IMAD R26, R70.reuse, R30, RZ ;  /* 0x0000001e461a7224 */ /* 0x040fe200078e02ff */
[----:B------:R-:W-:Y:S01]  /*5fb0*/  SHF.R.S32.HI R84, RZ, 0x18, R87 ;  /* 0x00000018ff547819 */ /* 0x000fe20000011457 */
[C---:B------:R-:W-:Y:S01]  /*5fc0*/  IMAD R7, R70.reuse, R7, RZ ;  /* 0x0000000746077224 */ /* 0x040fe200078e02ff */
[----:B------:R-:W-:Y:S01]  /*5fd0*/  SHF.R.S32.HI R87, RZ, 0x18, R90 ;  /* 0x00000018ff577819 */ /* 0x000fe2000001145a */
[C---:B------:R-:W-:Y:S01]  /*5fe0*/  IMAD R30, R70.reuse, R34, RZ ;  /* 0x00000022461e7224 */ /* 0x040fe200078e02ff */
[----:B------:R-:W-:Y:S01]  /*5ff0*/  SHF.L.U32 R108, R85, 0x8, RZ ;  /* 0x00000008556c7819 */ /* 0x000fe200000006ff */
[C---:B------:R-:W-:Y:S01]  /*6000*/  IMAD R34, R70.reuse, R38, RZ ;  /* 0x0000002646227224 */ /* 0x040fe200078e02ff */
[----:B------:R-:W-:Y:S01]  /*6010*/  SHF.R.S32.HI R85, RZ, 0x18, R88 ;  /* 0x00000018ff557819 */ /* 0x000fe20000011458 */
[----:B------:R-:W-:Y:S01]  /*6020*/  IMAD R38, R70, R42, RZ ;  /* 0x0000002a46267224 */ /* 0x000fe200078e02ff */
[----:B------:R-:W-:Y:S01]  /*6030*/  SHF.L.U32 R105, R86, 0x8, RZ ;  /* 0x0000000856697819 */ /* 0x000fe200000006ff */
[C---:B------:R-:W-:Y:S01]  /*6040*/  IMAD R0, R70.reuse, R16, RZ ;  /* 0x0000001046007224 */ /* 0x040fe200078e02ff */
[----:B------:R-:W-:Y:S01]  /*6050*/  SHF.R.S32.HI R86, RZ, 0x18, R89 ;  /* 0x00000018ff567819 */ /* 0x000fe20000011459 */
[----:B------:R-:W-:Y:S01]  /*6060*/  IMAD R42, R70, R46, RZ ;  /* 0x0000002e462a7224 */ /* 0x000fe200078e02ff */
[----:B------:R-:W-:Y:S01]  /*6070*/  SHF.L.U32 R99, R88, 0x8, RZ ;  /* 0x0000000858637819 */ /* 0x000fe200000006ff */
[----:B------:R-:W-:Y:S01]  /*6080*/  IMAD R7, R72, R71, R7 ;  /* 0x0000004748077224 */ /* 0x000fe200078e0207 */
[----:B------:R-:W-:Y:S01]  /*6090*/  MOV R72, R133 ;  /* 0x0000008500487202 */ /* 0x000fe20000000f00 */
[C---:B------:R-:W-:Y:S01]  /*60a0*/  IMAD R16, R70.reuse, R20, RZ ;  /* 0x0000001446107224 */ /* 0x040fe200078e02ff */
[----:B------:R-:W-:Y:S01]  /*60b0*/  SHF.R.S32.HI R88, RZ, 0x18, R91 ;  /* 0x00000018ff587819 */ /* 0x000fe2000001145b */
[C---:B------:R-:W-:Y:S01]  /*60c0*/  IMAD R46, R70.reuse, R50, RZ ;  /* 0x00000032462e7224 */ /* 0x040fe200078e02ff */
[----:B------:R-:W-:Y:S01]  /*60d0*/  SHF.L.U32 R96, R89, 0x8, RZ ;  /* 0x0000000859607819 */ /* 0x000fe200000006ff */
[----:B------:R-:W-:Y:S01]  /*60e0*/  IMAD R2, R70, R17, RZ ;  /* 0x0000001146027224 */ /* 0x000fe200078e02ff */
[----:B------:R-:W-:Y:S01]  /*60f0*/  SHF.L.U32 R93, R90, 0x8, RZ ;  /* 0x000000085a5d7819 */ /* 0x000fe200000006ff */
[C---:B------:R-:W-:Y:S01]  /*6100*/  IMAD R20, R70.reuse, R24, RZ ;  /* 0x0000001846147224 */ /* 0x040fe200078e02ff */
[C---:B------:R-:W-:Y:S01]  /*6110*/  SHF.L.U32 R90, R91.reuse, 0x10, RZ ;  /* 0x000000105b5a7819 */ /* 0x040fe200000006ff */
[C---:B------:R-:W-:Y:S01]  /*6120*/  IMAD R50, R70.reuse, R54, RZ ;  /* 0x0000003646327224 */ /* 0x040fe200078e02ff */
[----:B------:R-:W-:Y:S01]  /*6130*/  SHF.L.U32 R89, R91, 0x8, RZ ;  /* 0x000000085b597819 */ /* 0x000fe200000006ff */
[----:B------:R-:W-:Y:S01]  /*6140*/  IMAD R17, R70, R21, RZ ;  /* 0x0000001546117224 */ /* 0x000fe200078e02ff */
[----:B------:R-:W-:Y:S01]  /*6150*/  IADD3 R68, PT, PT, R68, 0x1, RZ ;  /* 0x0000000144447810 */ /* 0x000fe20007ffe0ff */
[C---:B------:R-:W-:Y:S02]  /*6160*/  IMAD R24, R70.reuse, R28, RZ ;  /* 0x0000001c46187224 */ /* 0x040fe400078e02ff */
[C---:B------:R-:W-:Y:S02]  /*6170*/  IMAD R54, R70.reuse, R58, RZ ;  /* 0x0000003a46367224 */ /* 0x040fe400078e02ff */
[C---:B------:R-:W-:Y:S02]  /*6180*/  IMAD R8, R70.reuse, R8, RZ ;  /* 0x0000000846087224 */ /* 0x040fe400078e02ff */
[C---:B------:R-:W-:Y:S02]  /*6190*/  IMAD R21, R70.reuse, R25, RZ ;  /* 0x0000001946157224 */ /* 0x040fe400078e02ff */
[C---:B------:R-:W-:Y:S02]  /*61a0*/  IMAD R28, R70.reuse, R32, RZ ;  /* 0x00000020461c7224 */ /* 0x040fe400078e02ff */
[C---:B------:R-:W-:Y:S02]  /*61b0*/  IMAD R58, R70.reuse, R62, RZ ;  /* 0x0000003e463a7224 */ /* 0x040fe400078e02ff */
[C---:B------:R-:W-:Y:S02]  /*61c0*/  IMAD R25, R70.reuse, R29, RZ ;  /* 0x0000001d46197224 */ /* 0x040fe400078e02ff */
[C---:B------:R-:W-:Y:S02]  /*61d0*/  IMAD R32, R70.reuse, R36, RZ ;  /* 0x0000002446207224 */ /* 0x040fe400078e02ff */
[C---:B------:R-:W-:Y:S01]  /*61e0*/  IMAD R62, R70.reuse, R66, RZ ;  /* 0x00000042463e7224 */ /* 0x040fe200078e02ff */
[----:B------:R-:W-:Y:S01]  /*61f0*/  I2IP.S8.S32.SAT R66, R7, R6, RZ ;  /* 0x0000000607427239 */ /* 0x000fe200000014ff */
[C---:B------:R-:W-:Y:S01]  /*6200*/  IMAD R9, R70.reuse, R9, RZ ;  /* 0x0000000946097224 */ /* 0x040fe200078e02ff */
[----:B------:R-:W-:Y:S01]  /*6210*/  SHF.R.S32.HI R6, RZ, 0x18, R132 ;  /* 0x00000018ff067819 */ /* 0x000fe20000011484 */
[C---:B------:R-:W-:Y:S02]  /*6220*/  IMAD R29, R70.reuse, R33, RZ ;  /* 0x00000021461d7224 */ /* 0x040fe400078e02ff */
[C---:B------:R-:W-:Y:S02]  /*6230*/  IMAD R36, R70.reuse, R40, RZ ;  /* 0x0000002846247224 */ /* 0x040fe400078e02ff */
[C---:B------:R-:W-:Y:S02]  /*6240*/  IMAD R33, R70.reuse, R37, RZ ;  /* 0x0000002546217224 */ /* 0x040fe400078e02ff */
[C---:B------:R-:W-:Y:S02]  /*6250*/  IMAD R40, R70.reuse, R44, RZ ;  /* 0x0000002c46287224 */ /* 0x040fe400078e02ff */
[C---:B------:R-:W-:Y:S02]  /*6260*/  IMAD R10, R70.reuse, R10, RZ ;  /* 0x0000000a460a7224 */ /* 0x040fe400078e02ff */
[C---:B------:R-:W-:Y:S02]  /*6270*/  IMAD R37, R70.reuse, R41, RZ ;  /* 0x0000002946257224 */ /* 0x040fe400078e02ff */
[----:B------:R-:W-:Y:S02]  /*6280*/  IMAD R44, R70, R48, RZ ;  /* 0x00000030462c7224 */ /* 0x000fe400078e02ff */
[----:B------:R-:W-:Y:S01]  /*6290*/  IMAD R8, R72, R71, R8 ;  /* 0x0000004748087224 */ /* 0x000fe200078e0208 */
[----:B------:R-:W-:Y:S01]  /*62a0*/  I2IP.S8.S32.SAT R72, R5, R4, R66 ;  /* 0x0000000405487239 */ /* 0x000fe20000001442 */
[C---:B------:R-:W-:Y:S01]  /*62b0*/  IMAD R41, R70.reuse, R45, RZ ;  /* 0x0000002d46297224 */ /* 0x040fe200078e02ff */
[----:B------:R-:W-:Y:S01]  /*62c0*/  SHF.R.S32.HI R4, RZ, 0x18, R127 ;  /* 0x00000018ff047819 */ /* 0x000fe2000001147f */
[C---:B------:R-:W-:Y:S01]  /*62d0*/  IMAD R48, R70.reuse, R52, RZ ;  /* 0x0000003446307224 */ /* 0x040fe200078e02ff */
[----:B------:R-:W-:Y:S01]  /*62e0*/  SHF.R.S32.HI R5, RZ, 0x18, R126 ;  /* 0x00000018ff057819 */ /* 0x000fe2000001147e */
[C---:B------:R-:W-:Y:S02]  /*62f0*/  IMAD R11, R70.reuse, R11, RZ ;  /* 0x0000000b460b7224 */ /* 0x040fe400078e02ff */
[C---:B------:R-:W-:Y:S02]  /*6300*/  IMAD R45, R70.reuse, R49, RZ ;  /* 0x00000031462d7224 */ /* 0x040fe400078e02ff */
[C---:B------:R-:W-:Y:S02]  /*6310*/  IMAD R52, R70.reuse, R56, RZ ;  /* 0x0000003846347224 */ /* 0x040fe400078e02ff */
[----:B------:R-:W-:Y:S02]  /*6320*/  IMAD R9, R73, R71, R9 ;  /* 0x0000004749097224 */ /* 0x000fe400078e0209 */
[C---:B------:R-:W-:Y:S02]  /*6330*/  IMAD R49, R70.reuse, R53, RZ ;  /* 0x0000003546317224 */ /* 0x040fe400078e02ff */
[C---:B------:R-:W-:Y:S02]  /*6340*/  IMAD R56, R70.reuse, R60, RZ ;  /* 0x0000003c46387224 */ /* 0x040fe400078e02ff */
[C---:B------:R-:W-:Y:S02]  /*6350*/  IMAD R12, R70.reuse, R12, RZ ;  /* 0x0000000c460c7224 */ /* 0x040fe400078e02ff */
[C---:B------:R-:W-:Y:S02]  /*6360*/  IMAD R53, R70.reuse, R57, RZ ;  /* 0x0000003946357224 */ /* 0x040fe400078e02ff */
[----:B------:R-:W-:Y:S01]  /*6370*/  IMAD R60, R70, R64, RZ ;  /* 0x00000040463c7224 */ /* 0x000fe200078e02ff */
[----:B------:R-:W-:Y:S01]  /*6380*/  SHF.R.S32.HI R64, RZ, 0x18, R130 ;  /* 0x00000018ff407819 */ /* 0x000fe20000011482 */
[----:B------:R-:W-:Y:S02]  /*6390*/  IMAD.MOV.U32 R7, RZ, RZ, R131 ;  /* 0x000000ffff077224 */ /* 0x000fe400078e0083 */
[----:B------:R-:W-:Y:S01]  /*63a0*/  IMAD R10, R6, R71, R10 ;  /* 0x00000047060a7224 */ /* 0x000fe200078e020a */
[----:B------:R-:W-:Y:S01]  /*63b0*/  MOV R6, R128 ;  /* 0x0000008000067202 */ /* 0x000fe20000000f00 */
[C---:B------:R-:W-:Y:S02]  /*63c0*/  IMAD R57, R70.reuse, R61, RZ ;  /* 0x0000003d46397224 */ /* 0x040fe400078e02ff */
[C---:B------:R-:W-:Y:S02]  /*63d0*/  IMAD R13, R70.reuse, R13, RZ ;  /* 0x0000000d460d7224 */ /* 0x040fe400078e02ff */
[----:B------:R-:W-:Y:S01]  /*63e0*/  IMAD R61, R70, R65, RZ ;  /* 0x00000041463d7224 */ /* 0x000fe200078e02ff */
[----:B------:R-:W-:Y:S01]  /*63f0*/  SHF.R.S32.HI R65, RZ, 0x18, R129 ;  /* 0x00000018ff417819 */ /* 0x000fe20000011481 */
[-C--:B------:R-:W-:Y:S02]  /*6400*/  IMAD R11, R74, R71.reuse, R11 ;  /* 0x000000474a0b7224 */ /* 0x080fe400078e020b */
[C---:B------:R-:W-:Y:S02]  /*6410*/  IMAD R14, R70.reuse, R14, RZ ;  /* 0x0000000e460e7224 */ /* 0x040fe400078e02ff */
[----:B------:R-:W-:Y:S01]  /*6420*/  IMAD R12, R7, R71, R12 ;  /* 0x00000047070c7224 */ /* 0x000fe200078e020c */
[----:B------:R-:W-:Y:S01]  /*6430*/  I2IP.S8.S32.SAT R10, R11, R10, RZ ;  /* 0x0000000a0b0a7239 */ /* 0x000fe200000014ff */
[----:B------:R-:W-:Y:S01]  /*6440*/  IMAD R15, R70, R15, RZ ;  /* 0x0000000f460f7224 */ /* 0x000fe200078e02ff */
[----:B------:R-:W-:Y:S01]  /*6450*/  SHF.R.S32.HI R7, RZ, 0x18, R123 ;  /* 0x00000018ff077819 */ /* 0x000fe2000001147b */
[-C--:B------:R-:W-:Y:S01]  /*6460*/  IMAD R13, R64, R71.reuse, R13 ;  /* 0x00000047400d7224 */ /* 0x080fe200078e020d */
[----:B------:R-:W-:Y:S01]  /*6470*/  I2IP.S8.S32.SAT R73, R9, R8, R10 ;  /* 0x0000000809497239 */ /* 0x000fe2000000140a */
[-C--:B------:R-:W-:Y:S02]  /*6480*/  IMAD R14, R65, R71.reuse, R14 ;  /* 0x00000047410e7224 */ /* 0x080fe400078e020e */
[-C--:B------:R-:W-:Y:S02]  /*6490*/  IMAD R15, R75, R71.reuse, R15 ;  /* 0x000000474b0f7224 */ /* 0x080fe400078e020f */
[----:B------:R-:W-:Y:S01]  /*64a0*/  IMAD R0, R6, R71, R0 ;  /* 0x0000004706007224 */ /* 0x000fe200078e0200 */
[----:B------:R-:W-:Y:S01]  /*64b0*/  SHF.R.S32.HI R6, RZ, 0x18, R124 ;  /* 0x00000018ff067819 */ /* 0x000fe2000001147c */
[----:B------:R-:W-:Y:S01]  /*64c0*/  IMAD R19, R70, R19, RZ ;  /* 0x0000001346137224 */ /* 0x000fe200078e02ff */
[----:B------:R-:W-:Y:S01]  /*64d0*/  I2IP.S8.S32.SAT R14, R15, R14, RZ ;  /* 0x0000000e0f0e7239 */ /* 0x000fe200000014ff */
[----:B------:R-:W-:Y:S01]  /*64e0*/  IMAD R2, R4, R71, R2 ;  /* 0x0000004704027224 */ /* 0x000fe200078e0202 */
[----:B------:R-:W-:Y:S01]  /*64f0*/  MOV R4, R125 ;  /* 0x0000007d00047202 */ /* 0x000fe20000000f00 */
[-C--:B------:R-:W-:Y:S01]  /*6500*/  IMAD R3, R5, R71.reuse, R3 ;  /* 0x0000004705037224 */ /* 0x080fe200078e0203 */
[----:B------:R-:W-:Y:S01]  /*6510*/  I2IP.S8.S32.SAT R74, R13, R12, R14 ;  /* 0x0000000c0d4a7239 */ /* 0x000fe2000000140e */
[-C--:B------:R-:W-:Y:S02]  /*6520*/  IMAD R19, R76, R71.reuse, R19 ;  /* 0x000000474c137224 */ /* 0x080fe400078e0213 */
[----:B------:R-:W-:Y:S01]  /*6530*/  IMAD R16, R4, R71, R16 ;  /* 0x0000004704107224 */ /* 0x000fe200078e0210 */
[----:B------:R-:W-:Y:S01]  /*6540*/  SHF.R.S32.HI R4, RZ, 0x18, R121 ;  /* 0x00000018ff047819 */ /* 0x000fe20000011479 */
[----:B------:R-:W-:Y:S01]  /*6550*/  IMAD R23, R70, R23, RZ ;  /* 0x0000001746177224 */ /* 0x000fe200078e02ff */
[----:B------:R-:W-:Y:S01]  /*6560*/  I2IP.S8.S32.SAT R19, R19, R3, RZ ;  /* 0x0000000313137239 */ /* 0x000fe200000014ff */
[-C--:B------:R-:W-:Y:S01]  /*6570*/  IMAD R17, R6, R71.reuse, R17 ;  /* 0x0000004706117224 */ /* 0x080fe200078e0211 */
[----:B------:R-:W-:Y:S01]  /*6580*/  MOV R3, R122 ;  /* 0x0000007a00037202 */ /* 0x000fe20000000f00 */
[-C--:B------:R-:W-:Y:S01]  /*6590*/  IMAD R18, R7, R71.reuse, R18 ;  /* 0x0000004707127224 */ /* 0x080fe200078e0212 */
[----:B------:R-:W-:Y:S01]  /*65a0*/  I2IP.S8.S32.SAT R75, R2, R0, R19 ;  /* 0x00000000024b7239 */ /* 0x000fe20000001413 */
[-C--:B------:R-:W-:Y:S01]  /*65b0*/  IMAD R23, R77, R71.reuse, R23 ;  /* 0x000000474d177224 */ /* 0x080fe200078e0217 */
[----:B------:R-:W-:Y:S01]  /*65c0*/  SHF.R.S32.HI R0, RZ, 0x18, R120 ;  /* 0x00000018ff007819 */ /* 0x000fe20000011478 */
[----:B------:R-:W-:Y:S01]  /*65d0*/  IMAD R20, R3, R71, R20 ;  /* 0x0000004703147224 */ /* 0x000fe200078e0214 */
[----:B------:R-:W-:Y:S01]  /*65e0*/  MOV R2, R119 ;  /* 0x0000007700027202 */ /* 0x000fe20000000f00 */
[----:B------:R-:W-:Y:S01]  /*65f0*/  IMAD R27, R70, R27, RZ ;  /* 0x0000001b461b7224 */ /* 0x000fe200078e02ff */
[----:B------:R1:W-:Y:S01]  /*6600*/  STS.128 [R146+UR44+0x2200], R72 ;  /* 0x0022004892007988 */ /* 0x0003e20008000c2c */
[-C--:B------:R-:W-:Y:S01]  /*6610*/  IMAD R21, R4, R71.reuse, R21 ;  /* 0x0000004704157224 */ /* 0x080fe200078e0215 */
[----:B------:R-:W-:Y:S01]  /*6620*/  I2IP.S8.S32.SAT R18, R23, R18, RZ ;  /* 0x0000001217127239 */ /* 0x000fe200000014ff */
[-C--:B------:R-:W-:Y:S01]  /*6630*/  IMAD R22, R0, R71.reuse, R22 ;  /* 0x0000004700167224 */ /* 0x080fe200078e0216 */
[----:B------:R-:W-:Y:S01]  /*6640*/  SHF.R.S32.HI R3, RZ, 0x18, R118 ;  /* 0x00000018ff037819 */ /* 0x000fe20000011476 */
[-C--:B------:R-:W-:Y:S01]  /*6650*/  IMAD R27, R78, R71.reuse, R27 ;  /* 0x000000474e1b7224 */ /* 0x080fe200078e021b */
[----:B------:R-:W-:Y:S01]  /*6660*/  SHF.R.S32.HI R4, RZ, 0x18, R117 ;  /* 0x00000018ff047819 */ /* 0x000fe20000011475 */
[----:B------:R-:W-:Y:S01]  /*6670*/  IMAD R24, R2, R71, R24 ;  /* 0x0000004702187224 */ /* 0x000fe200078e0218 */
[----:B------:R-:W-:Y:S01]  /*6680*/  I2IP.S8.S32.SAT R16, R17, R16, R18 ;  /* 0x0000001011107239 */ /* 0x000fe20000001412 */
[----:B------:R-:W-:Y:S01]  /*6690*/  IMAD R31, R70, R31, RZ ;  /* 0x0000001f461f7224 */ /* 0x000fe200078e02ff */
[----:B------:R-:W-:Y:S01]  /*66a0*/  I2IP.S8.S32.SAT R17, R27, R22, RZ ;  /* 0x000000161b117239 */ /* 0x000fe200000014ff */
[-C--:B------:R-:W-:Y:S01]  /*66b0*/  IMAD R25, R3, R71.reuse, R25 ;  /* 0x0000004703197224 */ /* 0x080fe200078e0219 */
[----:B------:R-:W-:Y:S01]  /*66c0*/  SHF.R.S32.HI R2, RZ, 0x18, R115 ;  /* 0x00000018ff027819 */ /* 0x000fe20000011473 */
[-C--:B------:R-:W-:Y:S01]  /*66d0*/  IMAD R26, R4, R71.reuse, R26 ;  /* 0x00000047041a7224 */ /* 0x080fe200078e021a */
[----:B------:R-:W-:Y:S01]  /*66e0*/  I2IP.S8.S32.SAT R17, R21, R20, R17 ;  /* 0x0000001415117239 */ /* 0x000fe20000001411 */
[----:B------:R-:W-:Y:S01]  /*66f0*/  IMAD.MOV.U32 R0, RZ, RZ, R116 ;  /* 0x000000ffff007224 */ /* 0x000fe200078e0074 */
[----:B------:R-:W-:Y:S01]  /*6700*/  SHF.R.S32.HI R3, RZ, 0x18, R114 ;  /* 0x00000018ff037819 */ /* 0x000fe20000011472 */
[-C--:B------:R-:W-:Y:S01]  /*6710*/  IMAD R31, R79, R71.reuse, R31 ;  /* 0x000000474f1f7224 */ /* 0x080fe200078e021f */
[----:B------:R-:W-:Y:S01]  /*6720*/  SHF.R.S32.HI R4, RZ, 0x18, R108 ;  /* 0x00000018ff047819 */ /* 0x000fe2000001146c */
[----:B------:R-:W-:Y:S01]  /*6730*/  IMAD R28, R0, R71, R28 ;  /* 0x00000047001c7224 */ /* 0x000fe200078e021c */
[----:B------:R-:W-:Y:S01]  /*6740*/  MOV R0, R113 ;  /* 0x0000007100007202 */ /* 0x000fe20000000f00 */
[----:B------:R-:W-:Y:S01]  /*6750*/  IMAD R35, R70, R35, RZ ;  /* 0x0000002346237224 */ /* 0x000fe200078e02ff */
[----:B------:R-:W-:Y:S01]  /*6760*/  I2IP.S8.S32.SAT R18, R31, R26, RZ ;  /* 0x0000001a1f127239 */ /* 0x000fe200000014ff */
[-C--:B------:R-:W-:Y:S01]  /*6770*/  IMAD R29, R2, R71.reuse, R29 ;  /* 0x00000047021d7224 */ /* 0x080fe200078e021d */
[----:B------:R-:W-:Y:S01]  /*6780*/  SHF.R.S32.HI R2, RZ, 0x18, R112 ;  /* 0x00000018ff027819 */ /* 0x000fe20000011470 */
[-C--:B------:R-:W-:Y:S01]  /*6790*/  IMAD R30, R3, R71.reuse, R30 ;  /* 0x00000047031e7224 */ /* 0x080fe200078e021e */
[----:B------:R-:W-:Y:S01]  /*67a0*/  I2IP.S8.S32.SAT R18, R25, R24, R18 ;  /* 0x0000001819127239 */ /* 0x000fe20000001412 */
[-C--:B------:R-:W-:Y:S01]  /*67b0*/  IMAD R35, R80, R71.reuse, R35 ;  /* 0x0000004750237224 */ /* 0x080fe200078e0223 */
[----:B------:R-:W-:Y:S01]  /*67c0*/  SHF.R.S32.HI R3, RZ, 0x18, R109 ;  /* 0x00000018ff037819 */ /* 0x000fe2000001146d */
        /* <DEDUP_REMOVED lines=8> */
[----:B------:R-:W-:Y:S01]  /*6850*/  IMAD R39, R81, R71, R39 ;  /* 0x0000004751277224 */ /* 0x000fe200078e0227 */
[----:B------:R-:W-:Y:S01]  /*6860*/  MOV R0, R107 ;  /* 0x0000006b00007202 */ /* 0x000fe20000000f00 */
[----:B------:R-:W-:Y:S01]  /*6870*/  IMAD R36, R2, R71, R36 ;  /* 0x0000004702247224 */ /* 0x000fe200078e0224 */
[----:B------:R-:W-:Y:S01]  /*6880*/  SHF.R.S32.HI R2, RZ, 0x18, R106 ;  /* 0x00000018ff027819 */ /* 0x000fe2000001146a */
[----:B------:R-:W-:Y:S01]  /*6890*/  IMAD R43, R70, R43, RZ ;  /* 0x0000002b462b7224 */ /* 0x000fe200078e02ff */
[----:B------:R1:W-:Y:S01]  /*68a0*/  STS.128 [R145+0x2200], R16 ;  /* 0x0022001091007388 */ /* 0x0003e20000000c00 */
[-C--:B------:R-:W-:Y:S01]  /*68b0*/  IMAD R37, R3, R71.reuse, R37 ;  /* 0x0000004703257224 */ /* 0x080fe200078e0225 */
[----:B------:R-:W-:Y:S01]  /*68c0*/  I2IP.S8.S32.SAT R34, R39, R34, RZ ;  /* 0x0000002227227239 */ /* 0x000fe200000014ff */
[-C--:B------:R-:W-:Y:S01]  /*68d0*/  IMAD R38, R4, R71.reuse, R38 ;  /* 0x0000004704267224 */ /* 0x080fe200078e0226 */
[----:B------:R-:W-:Y:S01]  /*68e0*/  SHF.R.S32.HI R3, RZ, 0x18, R103 ;  /* 0x00000018ff037819 */ /* 0x000fe20000011467 */
[-C--:B------:R-:W-:Y:S01]  /*68f0*/  IMAD R43, R82, R71.reuse, R43 ;  /* 0x00000047522b7224 */ /* 0x080fe200078e022b */
[----:B------:R-:W-:Y:S01]  /*6900*/  I2IP.S8.S32.SAT R32, R33, R32, R34 ;  /* 0x0000002021207239 */ /* 0x000fe20000001422 */
        /* <DEDUP_REMOVED lines=15> */
[----:B------:R-:W-:Y:S01]  /*6a00*/  SHF.R.S32.HI R3, RZ, 0x18, R97 ;  /* 0x00000018ff037819 */ /* 0x000fe20000011461 */
[-C--:B------:R-:W-:Y:S01]  /*6a10*/  IMAD R46, R4, R71.reuse, R46 ;  /* 0x00000047042e7224 */ /* 0x080fe200078e022e */
[----:B------:R-:W-:Y:S01]  /*6a20*/  I2IP.S8.S32.SAT R34, R41, R40, R34 ;  /* 0x0000002829227239 */ /* 0x000fe20000001422 */
[----:B------:R-:W-:Y:S02]  /*6a30*/  IMAD.MOV.U32 R0, RZ, RZ, R101 ;  /* 0x000000ffff007224 */ /* 0x000fe400078e0065 */
        /* <DEDUP_REMOVED lines=8> */
[----:B------:R-:W-:Y:S01]  /*6ac0*/  SHF.R.S32.HI R0, RZ, 0x18, R96 ;  /* 0x00000018ff007819 */ /* 0x000fe20000011460 */
[-C--:B------:R-:W-:Y:S01]  /*6ad0*/  IMAD R55, R85, R71.reuse, R55 ;  /* 0x0000004755377224 */ /* 0x080fe200078e0237 */
[----:B------:R-:W-:Y:S01]  /*6ae0*/  I2IP.S8.S32.SAT R35, R45, R44, R35 ;  /* 0x0000002c2d237239 */ /* 0x000fe20000001423 */
[----:B------:R-:W-:Y:S01]  /*6af0*/  IMAD R52, R2, R71, R52 ;  /* 0x0000004702347224 */ /* 0x000fe200078e0234 */
[----:B------:R-:W-:Y:S01]  /*6b00*/  MOV R2, R95 ;  /* 0x0000005f00027202 */ /* 0x000fe20000000f00 */
[----:B------:R-:W-:Y:S01]  /*6b10*/  IMAD R53, R3, R71, R53 ;  /* 0x0000004703357224 */ /* 0x000fe200078e0235 */
[----:B------:R-:W-:Y:S01]  /*6b20*/  SHF.R.S32.HI R3, RZ, 0x18, R94 ;  /* 0x00000018ff037819 */ /* 0x000fe2000001145e */
[----:B------:R1:W-:Y:S01]  /*6b30*/  STS.128 [R144+0x2200], R32 ;  /* 0x0022002090007388 */ /* 0x0003e20000000c00 */
[----:B------:R-:W-:Y:S01]  /*6b40*/  IMAD R59, R70, R59, RZ ;  /* 0x0000003b463b7224 */ /* 0x000fe200078e02ff */
[----:B------:R-:W-:Y:S01]  /*6b50*/  I2IP.S8.S32.SAT R50, R55, R50, RZ ;  /* 0x0000003237327239 */ /* 0x000fe200000014ff */
[-C--:B------:R-:W-:Y:S01]  /*6b60*/  IMAD R54, R0, R71.reuse, R54 ;  /* 0x0000004700367224 */ /* 0x080fe200078e0236 */
[----:B------:R-:W-:Y:S01]  /*6b70*/  SHF.R.S32.HI R0, RZ, 0x18, R93 ;  /* 0x00000018ff007819 */ /* 0x000fe2000001145d */
[-C--:B------:R-:W-:Y:S01]  /*6b80*/  IMAD R59, R86, R71.reuse, R59 ;  /* 0x00000047563b7224 */ /* 0x080fe200078e023b */
[----:B------:R-:W-:Y:S01]  /*6b90*/  I2IP.S8.S32.SAT R48, R49, R48, R50 ;  /* 0x0000003031307239 */ /* 0x000fe20000001432 */
[-C--:B------:R-:W-:Y:S01]  /*6ba0*/  IMAD R56, R2, R71.reuse, R56 ;  /* 0x0000004702387224 */ /* 0x080fe200078e0238 */
[----:B------:R-:W-:Y:S01]  /*6bb0*/  MOV R2, R92 ;  /* 0x0000005c00027202 */ /* 0x000fe20000000f00 */
        /* <DEDUP_REMOVED lines=8> */
[-C--:B------:R-:W-:Y:S02]  /*6c40*/  IMAD R60, R2, R71.reuse, R60 ;  /* 0x00000047023c7224 */ /* 0x080fe400078e023c */
[----:B------:R-:W-:Y:S01]  /*6c50*/  IMAD R61, R3, R71, R61 ;  /* 0x00000047033d7224 */ /* 0x000fe200078e023d */
[----:B------:R-:W-:Y:S01]  /*6c60*/  I2IP.S8.S32.SAT R58, R63, R58, RZ ;  /* 0x0000003a3f3a7239 */ /* 0x000fe200000014ff */
[----:B------:R-:W-:Y:S02]  /*6c70*/  IMAD R67, R70, R67, RZ ;  /* 0x0000004346437224 */ /* 0x000fe400078e02ff */
[-C--:B------:R-:W-:Y:S01]  /*6c80*/  IMAD R62, R0, R71.reuse, R62 ;  /* 0x00000047003e7224 */ /* 0x080fe200078e023e */
[----:B------:R-:W-:Y:S01]  /*6c90*/  I2IP.S8.S32.SAT R50, R57, R56, R58 ;  /* 0x0000003839327239 */ /* 0x000fe2000000143a */
[----:B------:R-:W-:Y:S05]  /*6ca0*/  IMAD R67, R88, R71, R67 ;  /* 0x0000004758437224 */ /* 0x000fea00078e0243 */
[----:B------:R-:W-:Y:S04]  /*6cb0*/  I2IP.S8.S32.SAT R51, R67, R62, RZ ;  /* 0x0000003e43337239 */ /* 0x000fe800000014ff */
[----:B------:R-:W-:Y:S05]  /*6cc0*/  I2IP.S8.S32.SAT R51, R61, R60, R51 ;  /* 0x0000003c3d337239 */ /* 0x000fea0000001433 */
[----:B------:R1:W-:Y:S01]  /*6cd0*/  STS.128 [R143+0x2200], R48 ;  /* 0x002200308f007388 */ /* 0x0003e20000000c00 */
[----:B------:R-:W-:Y:S01]  /*6ce0*/  @!PT LDS RZ, [RZ] ;  /* 0x00000000fffff984 */ /* 0x000fe20000000800 */
[----:B------:R-:W-:Y:S01]  /*6cf0*/  @!PT LDS RZ, [RZ] ;  /* 0x00000000fffff984 */ /* 0x000fe20000000800 */
[----:B------:R-:W-:Y:S01]  /*6d00*/  @!PT LDS RZ, [RZ] ;  /* 0x00000000fffff984 */ /* 0x000fe20000000800 */
[----:B------:R-:W-:Y:S01]  /*6d10*/  @!PT LDS RZ, [RZ] ;  /* 0x00000000fffff984 */ /* 0x000fe20000000800 */
[----:B------:R3:W-:Y:S07]  /*6d20*/  MEMBAR.ALL.CTA ;  /* 0x0000000000007992 */ /* 0x0007ee0000008000 */
[----:B---3--:R-:W3:Y:S02]  /*6d30*/  FENCE.VIEW.ASYNC.S ;  /* 0x00000000000073c6 */ /* 0x008ee40000000000 */
[----:B---3--:R-:W-:Y:S06]  /*6d40*/  BAR.SYNC.DEFER_BLOCKING 0x1, 0x80 ;  /* 0x0042000000007b1d */ /* 0x008fec0000010000 */
[----:B------:R-:W-:Y:S05]  /*6d50*/  @P0 BRA `(.L_x_99) ;  /* 0x0000000000300947 */ /* 0x000fea0003800000 */
[----:B------:R-:W-:Y:S02]  /*6d60*/  UIADD3 UR4, UPT, UPT, UR44, 0x2200, URZ ;  /* 0x000022002c047890 */ /* 0x000fe4000fffe0ff */
[----:B------:R-:W-:Y:S02]  /*6d70*/  USHF.L.U32 UR9, UR45, 0x6, URZ ;  /* 0x000000062d097899 */ /* 0x000fe400080006ff */
[----:B------:R-:W-:Y:S02]  /*6d80*/  USHF.L.U32 UR10, UR46, 0x7, URZ ;  /* 0x000000072e0a7899 */ /* 0x000fe400080006ff */
[----:B------:R-:W-:Y:S01]  /*6d90*/  MOV R153, UR4 ;  /* 0x0000000400997c02 */ /* 0x000fe20008000f00 */
[----:B------:R-:W-:Y:S01]  /*6da0*/  UIADD3 UR4, UP0, UPT, UR62, 0x680, URZ ;  /* 0x000006803e047890 */ /* 0x000fe2000ff1e0ff */
[----:B------:R-:W-:Y:S02]  /*6db0*/  UMOV UR11, UR36 ;  /* 0x00000024000b7c82 */ /* 0x000fe40008000000 */
[----:B------:R-:W-:Y:S01]  /*6dc0*/  R2UR UR8, R153 ;  /* 0x00000000990872ca */ /* 0x000fe200000e0000 */
[----:B------:R-:W-:Y:S11]  /*6dd0*/  UIADD3.X UR5, UPT, UPT, URZ, UR63, URZ, UP0, !UPT ;  /* 0x0000003fff057290 */ /* 0x000ff600087fe4ff */
[----:B------:R-:W-:Y:S01]  /*6de0*/  @!UPT UIADD3 URZ, UPT, UPT, URZ, URZ, URZ ;  /* 0x000000fffffff290 */ /* 0x000fe2000fffe0ff */
[----:B------:R3:W-:Y:S01]  /*6df0*/  UTMASTG.3D [UR8], [UR4] ;  /* 0x00000008040073b5 */ /* 0x0007e20008010000 */
[----:B------:R0:W-:Y:S01]  /*6e00*/  UTMACMDFLUSH ;  /* 0x00000000000079b7 */ /* 0x0001e20000000000 */
[----:B---3--:R-:W-:Y:S04]  /*6e10*/  DEPBAR.LE SB0, 0x0 ;  /* 0x000080000000791a */ /* 0x008fe80000000000 */
.L_x_99:
[----:B------:R-:W-:Y:S05]  /*6e20*/  BSYNC.RECONVERGENT B0 ;  /* 0x0000000000007941 */ /* 0x000fea0003800200 */
.L_x_98:
[----:B------:R-:W-:Y:S01]  /*6e30*/  BAR.SYNC.DEFER_BLOCKING 0x1, 0x80 ;  /* 0x0042000000007b1d */ /* 0x000fe20000010000 */
[----:B------:R-:W-:Y:S01]  /*6e40*/  ISETP.NE.AND P0, PT, R149, 0x2, PT ;  /* 0x000000029500780c */ /* 0x000fe20003f05270 */
[----:B------:R-:W-:Y:S01]  /*6e50*/  UISETP.NE.AND UP0, UPT, UR47, URZ, UPT ;  /* 0x000000ff2f00728c */ /* 0x000fe2000bf05270 */
[----:B------:R-:W-:Y:S01]  /*6e60*/  ISETP.NE.AND P1, PT, R68, 0x4, PT ;  /* 0x000000044400780c */ /* 0x000fe20003f25270 */
[----:B------:R-:W-:Y:S01]  /*6e70*/  UIADD3 UR45, UPT, UPT, UR37, UR57, URZ ;  /* 0x00000039252d7290 */ /* 0x000fe2000fffe0ff */
[----:B------:R-:W-:Y:S01]  /*6e80*/  SEL R2, RZ, 0x1, P0 ;  /* 0x00000001ff027807 */ /* 0x000fe20000000000 */
[----:B------:R-:W-:Y:S01]  /*6e90*/  UIADD3 UR46, UPT, UPT, UR38, UR60, URZ ;  /* 0x0000003c262e7290 */ /* 0x000fe2000fffe0ff */
[----:B------:R-:W-:Y:S02]  /*6ea0*/  SEL R0, RZ, 0x1, P1 ;  /* 0x00000001ff007807 */ /* 0x000fe40000800000 */
[----:B------:R-:W-:Y:S02]  /*6eb0*/  LOP3.LUT R151, R151, R2, RZ, 0x3c, !PT ;  /* 0x0000000297977212 */ /* 0x000fe400078e3cff */
[----:B------:R-:W-:Y:S02]  /*6ec0*/  LOP3.LUT R152, R152, R0, RZ, 0x3c, !PT ;  /* 0x0000000098987212 */ /* 0x000fe400078e3cff */
[----:B------:R-:W-:Y:S02]  /*6ed0*/  SEL R149, R149, RZ, P0 ;  /* 0x000000ff95957207 */ /* 0x000fe40000000000 */
[----:B------:R-:W-:Y:S01]  /*6ee0*/  SEL R68, R68, RZ, P1 ;  /* 0x000000ff44447207 */ /* 0x000fe20000800000 */
[----:B------:R-:W-:Y:S01]  /*6ef0*/  UMOV UR36, UR51 ;  /* 0x0000003300247c82 */ /* 0x000fe20008000000 */
[----:B------:R-:W-:Y:S05]  /*6f00*/  BRA.U UP0, `(.L_x_100) ;  /* 0xffffffd900dc7547 */ /* 0x000fea000b83ffff */
[----:B------:R-:W-:Y:S05]  /*6f10*/  EXIT ;  /* 0x000000000000794d */ /* 0x000fea0003800000 */
.L_x_24:
[----:B--2---:R2:W3:Y:S02]  /*6f20*/  SYNCS.PHASECHK.TRANS64.TRYWAIT P0, [R0+URZ+0xc0], R2 ;  /* 0x0000c002000075a7 */ /* 0x0044e400080011ff */
[----:B---3--:R-:W-:Y:S05]  /*6f30*/  @!P0 NANOSLEEP.SYNCS 0x989680 ;  /* 0x009896800000895d */ /* 0x008fea0003900000 */
[----:B------:R-:W3:Y:S02]  /*6f40*/  @!P0 SYNCS.PHASECHK.TRANS64 P0, [R0+URZ+0xc0], R2 ;  /* 0x0000c002000085a7 */ /* 0x000ee400080010ff */
[----:B---3--:R-:W-:Y:S05]  /*6f50*/  @!P0 BRA `(.L_x_24) ;  /* 0xfffffffc00f08947 */ /* 0x008fea000383ffff */
[----:B------:R-:W-:Y:S05]  /*6f60*/  BRA `(.L_x_101) ;  /* 0xffffffa800247947 */ /* 0x000fea000383ffff */
.L_x_27:
[----:B-1----:R-:W-:-:S07]  /*6f70*/  MOV R0, UR33 ;  /* 0x0000002100007c02 */ /* 0x002fce0008000f00 */
.L_x_102:
[----:B-1----:R1:W2:Y:S02]  /*6f80*/  SYNCS.PHASECHK.TRANS64.TRYWAIT P0, [R0+URZ+0x18], R3 ;  /* 0x00001803000075a7 */ /* 0x0022a400080011ff */
[----:B--2---:R-:W-:Y:S05]  /*6f90*/  @!P0 NANOSLEEP.SYNCS 0x989680 ;  /* 0x009896800000895d */ /* 0x004fea0003900000 */
[----:B------:R-:W2:Y:S02]  /*6fa0*/  @!P0 SYNCS.PHASECHK.TRANS64 P0, [R0+URZ+0x18], R3 ;  /* 0x00001803000085a7 */ /* 0x000ea400080010ff */
[----:B--2---:R-:W-:Y:S05]  /*6fb0*/  @!P0 BRA `(.L_x_102) ;  /* 0xfffffffc00f08947 */ /* 0x004fea000383ffff */
[----:B------:R-:W-:Y:S05]  /*6fc0*/  BRA `(.L_x_26) ;  /* 0xffffffa8006c7947 */ /* 0x000fea000383ffff */
.L_x_34:
[----:B-1----:R-:W-:-:S07]  /*6fd0*/  MOV R0, UR17 ;  /* 0x0000001100007c02 */ /* 0x002fce0008000f00 */
.L_x_103:
[----:B-1----:R1:W2:Y:S02]  /*6fe0*/  SYNCS.PHASECHK.TRANS64.TRYWAIT P0, [R0+URZ+0x18], R3 ;  /* 0x00001803000075a7 */ /* 0x0022a400080011ff */
[----:B--2---:R-:W-:Y:S05]  /*6ff0*/  @!P0 NANOSLEEP.SYNCS 0x989680 ;  /* 0x009896800000895d */ /* 0x004fea0003900000 */
[----:B------:R-:W2:Y:S02]  /*7000*/  @!P0 SYNCS.PHASECHK.TRANS64 P0, [R0+URZ+0x18], R3 ;  /* 0x00001803000085a7 */ /* 0x000ea400080010ff */
[----:B--2---:R-:W-:Y:S05]  /*7010*/  @!P0 BRA `(.L_x_103) ;  /* 0xfffffffc00f08947 */ /* 0x004fea000383ffff */
[----:B------:R-:W-:Y:S05]  /*7020*/  BRA `(.L_x_33) ;  /* 0xffffffac00287947 */ /* 0x000fea000383ffff */
.L_x_39:
[----:B-1----:R1:W2:Y:S02]  /*7030*/  SYNCS.PHASECHK.TRANS64.TRYWAIT P0, [R3+URZ+0x50], R0 ;  /* 0x00005000030075a7 */ /* 0x0022a400080011ff */
[----:B--2---:R-:W-:Y:S05]  /*7040*/  @!P0 NANOSLEEP.SYNCS 0x989680 ;  /* 0x009896800000895d */ /* 0x004fea0003900000 */
[----:B------:R-:W2:Y:S02]  /*7050*/  @!P0 SYNCS.PHASECHK.TRANS64 P0, [R3+URZ+0x50], R0 ;  /* 0x00005000030085a7 */ /* 0x000ea400080010ff */
[----:B--2---:R-:W-:Y:S05]  /*7060*/  @!P0 BRA `(.L_x_39) ;  /* 0xfffffffc00f08947 */ /* 0x004fea000383ffff */
[----:B------:R-:W-:Y:S05]  /*7070*/  BRA `(.L_x_104) ;  /* 0xffffffac00cc7947 */ /* 0x000fea000383ffff */
.L_x_43:
[----:B------:R-:W-:-:S07]  /*7080*/  MOV R0, UR4 ;  /* 0x0000000400007c02 */ /* 0x000fce0008000f00 */
.L_x_105:
[----:B-1----:R1:W2:Y:S02]  /*7090*/  SYNCS.PHASECHK.TRANS64.TRYWAIT P0, [R0+URZ], R2 ;  /* 0x00000002000075a7 */ /* 0x0022a400080011ff */
[----:B--2---:R-:W-:Y:S05]  /*70a0*/  @!P0 NANOSLEEP.SYNCS 0x989680 ;  /* 0x009896800000895d */ /* 0x004fea0003900000 */
[----:B------:R-:W2:Y:S02]  /*70b0*/  @!P0 SYNCS.PHASECHK.TRANS64 P0, [R0+URZ], R2 ;  /* 0x00000002000085a7 */ /* 0x000ea400080010ff */
[----:B--2---:R-:W-:Y:S05]  /*70c0*/  @!P0 BRA `(.L_x_105) ;  /* 0xfffffffc00f08947 */ /* 0x004fea000383ffff */
[----:B------:R-:W-:Y:S05]  /*70d0*/  BRA `(.L_x_106) ;  /* 0xffffffb400707947 */ /* 0x000fea000383ffff */
.L_x_44:
[----:B------:R-:W-:-:S07]  /*70e0*/  MOV R0, UR5 ;  /* 0x0000000500007c02 */ /* 0x000fce0008000f00 */
.L_x_107:
[----:B-1----:R1:W2:Y:S02]  /*70f0*/  SYNCS.PHASECHK.TRANS64.TRYWAIT P0, [R0+URZ], R2 ;  /* 0x00000002000075a7 */ /* 0x0022a400080011ff */
[----:B--2---:R-:W-:Y:S05]  /*7100*/  @!P0 NANOSLEEP.SYNCS 0x989680 ;  /* 0x009896800000895d */ /* 0x004fea0003900000 */
[----:B------:R-:W2:Y:S02]  /*7110*/  @!P0 SYNCS.PHASECHK.TRANS64 P0, [R0+URZ], R2 ;  /* 0x00000002000085a7 */ /* 0x000ea400080010ff */
[----:B--2---:R-:W-:Y:S05]  /*7120*/  @!P0 BRA `(.L_x_107) ;  /* 0xfffffffc00f08947 */ /* 0x004fea000383ffff */
[----:B------:R-:W-:Y:S05]  /*7130*/  BRA `(.L_x_108) ;  /* 0xffffffb4007c7947 */ /* 0x000fea000383ffff */
.L_x_47:
[----:B-1----:R1:W2:Y:S02]  /*7140*/  SYNCS.PHASECHK.TRANS64.TRYWAIT P0, [R2+URZ+0xb0], R4 ;  /* 0x0000b004020075a7 */ /* 0x0022a400080011ff */
[----:B--2---:R-:W-:Y:S05]  /*7150*/  @!P0 NANOSLEEP.SYNCS 0x989680 ;  /* 0x009896800000895d */ /* 0x004fea0003900000 */
[----:B------:R-:W2:Y:S02]  /*7160*/  @!P0 SYNCS.PHASECHK.TRANS64 P0, [R2+URZ+0xb0], R4 ;  /* 0x0000b004020085a7 */ /* 0x000ea400080010ff */
[----:B--2---:R-:W-:Y:S05]  /*7170*/  @!P0 BRA `(.L_x_47) ;  /* 0xfffffffc00f08947 */ /* 0x004fea000383ffff */
[----:B------:R-:W-:Y:S05]  /*7180*/  BRA `(.L_x_109) ;  /* 0xffffffb400d87947 */ /* 0x000fea000383ffff */
.L_x_48:
[----:B------:R-:W-:-:S07]  /*7190*/  MOV R2, UR4 ;  /* 0x0000000400027c02 */ /* 0x000fce0008000f00 */
.L_x_110:
[----:B-1----:R1:W2:Y:S02]  /*71a0*/  SYNCS.PHASECHK.TRANS64.TRYWAIT P0, [R2+URZ+0x60], R5 ;  /* 0x00006005020075a7 */ /* 0x0022a400080011ff */
[----:B--2---:R-:W-:Y:S05]  /*71b0*/  @!P0 NANOSLEEP.SYNCS 0x989680 ;  /* 0x009896800000895d */ /* 0x004fea0003900000 */
[----:B------:R-:W2:Y:S02]  /*71c0*/  @!P0 SYNCS.PHASECHK.TRANS64 P0, [R2+URZ+0x60], R5 ;  /* 0x00006005020085a7 */ /* 0x000ea400080010ff */
[----:B--2---:R-:W-:Y:S05]  /*71d0*/  @!P0 BRA `(.L_x_110) ;  /* 0xfffffffc00f08947 */ /* 0x004fea000383ffff */
[----:B------:R-:W-:Y:S05]  /*71e0*/  BRA `(.L_x_111) ;  /* 0xffffffb400e87947 */ /* 0x000fea000383ffff */
.L_x_49:
[----:B-1----:R1:W2:Y:S02]  /*71f0*/  SYNCS.PHASECHK.TRANS64.TRYWAIT P1, [R2+URZ+0x50], R4 ;  /* 0x00005004020075a7 */ /* 0x0022a400080211ff */
[----:B--2---:R-:W-:Y:S05]  /*7200*/  @!P1 NANOSLEEP.SYNCS 0x989680 ;  /* 0x009896800000995d */ /* 0x004fea0003900000 */
[----:B------:R-:W2:Y:S02]  /*7210*/  @!P1 SYNCS.PHASECHK.TRANS64 P1, [R2+URZ+0x50], R4 ;  /* 0x00005004020095a7 */ /* 0x000ea400080210ff */
[----:B--2---:R-:W-:Y:S05]  /*7220*/  @!P1 BRA `(.L_x_49) ;  /* 0xfffffffc00f09947 */ /* 0x004fea000383ffff */
[----:B------:R-:W-:Y:S05]  /*7230*/  BRA `(.L_x_112) ;  /* 0xffffffb800187947 */ /* 0x000fea000383ffff */
.L_x_52:
[----:B------:R-:W-:-:S07]  /*7240*/  MOV R0, UR4 ;  /* 0x0000000400007c02 */ /* 0x000fce0008000f00 */
.L_x_113:
[----:B-1----:R1:W2:Y:S02]  /*7250*/  SYNCS.PHASECHK.TRANS64.TRYWAIT P0, [R0+URZ+0x60], R2 ;  /* 0x00006002000075a7 */ /* 0x0022a400080011ff */
[----:B--2---:R-:W-:Y:S05]  /*7260*/  @!P0 NANOSLEEP.SYNCS 0x989680 ;  /* 0x009896800000895d */ /* 0x004fea0003900000 */
[----:B------:R-:W2:Y:S02]  /*7270*/  @!P0 SYNCS.PHASECHK.TRANS64 P0, [R0+URZ+0x60], R2 ;  /* 0x00006002000085a7 */ /* 0x000ea400080010ff */
[----:B--2---:R-:W-:Y:S05]  /*7280*/  @!P0 BRA `(.L_x_113) ;  /* 0xfffffffc00f08947 */ /* 0x004fea000383ffff */
[----:B------:R-:W-:Y:S05]  /*7290*/  BRA `(.L_x_51) ;  /* 0xffffffb8006c7947 */ /* 0x000fea000383ffff */
.L_x_59:
[----:B-1----:R1:W2:Y:S02]  /*72a0*/  SYNCS.PHASECHK.TRANS64.TRYWAIT P1, [R0+URZ+0x50], R2 ;  /* 0x00005002000075a7 */ /* 0x0022a400080211ff */
[----:B--2---:R-:W-:Y:S05]  /*72b0*/  @!P1 NANOSLEEP.SYNCS 0x989680 ;  /* 0x009896800000995d */ /* 0x004fea0003900000 */
[----:B------:R-:W2:Y:S02]  /*72c0*/  @!P1 SYNCS.PHASECHK.TRANS64 P1, [R0+URZ+0x50], R2 ;  /* 0x00005002000095a7 */ /* 0x000ea400080210ff */
[----:B--2---:R-:W-:Y:S05]  /*72d0*/  @!P1 BRA `(.L_x_59) ;  /* 0xfffffffc00f09947 */ /* 0x004fea000383ffff */
[----:B------:R-:W-:Y:S05]  /*72e0*/  BRA `(.L_x_114) ;  /* 0xffffffbc00d07947 */ /* 0x000fea000383ffff */
.L_x_60:
[----:B------:R-:W-:-:S07]  /*72f0*/  MOV R2, UR22 ;  /* 0x0000001600027c02 */ /* 0x000fce0008000f00 */
.L_x_115:
[----:B-1----:R1:W2:Y:S02]  /*7300*/  SYNCS.PHASECHK.TRANS64.TRYWAIT P0, [R2+URZ+0x90], R0 ;  /* 0x00009000020075a7 */ /* 0x0022a400080011ff */
[----:B--2---:R-:W-:Y:S05]  /*7310*/  @!P0 NANOSLEEP.SYNCS 0x989680 ;  /* 0x009896800000895d */ /* 0x004fea0003900000 */
[----:B------:R-:W2:Y:S02]  /*7320*/  @!P0 SYNCS.PHASECHK.TRANS64 P0, [R2+URZ+0x90], R0 ;  /* 0x00009000020085a7 */ /* 0x000ea400080010ff */
[----:B--2---:R-:W-:Y:S05]  /*7330*/  @!P0 BRA `(.L_x_115) ;  /* 0xfffffffc00f08947 */ /* 0x004fea000383ffff */
[----:B------:R-:W-:Y:S05]  /*7340*/  BRA `(.L_x_116) ;  /* 0xffffffc000087947 */ /* 0x000fea000383ffff */
.L_x_63:
[----:B------:R-:W-:Y:S07]  /*7350*/  MOV R0, UR5 ;  /* 0x0000000500007c02 */ /* 0x000fee0008000f00 */
.L_x_117:
[----:B-1----:R1:W2:Y:S02]  /*7360*/  SYNCS.PHASECHK.TRANS64.TRYWAIT P0, [R0+URZ], R2 ;  /* 0x00000002000075a7 */ /* 0x0022a400080011ff */
[----:B--2---:R-:W-:Y:S05]  /*7370*/  @!P0 NANOSLEEP.SYNCS 0x989680 ;  /* 0x009896800000895d */ /* 0x004fea0003900000 */
[----:B------:R-:W2:Y:S02]  /*7380*/  @!P0 SYNCS.PHASECHK.TRANS64 P0, [R0+URZ], R2 ;  /* 0x00000002000085a7 */ /* 0x000ea400080010ff */
[----:B--2---:R-:W-:Y:S05]  /*7390*/  @!P0 BRA `(.L_x_117) ;  /* 0xfffffffc00f08947 */ /* 0x004fea000383ffff */
[----:B------:R-:W-:Y:S05]  /*73a0*/  BRA `(.L_x_62) ;  /* 0xffffffc000247947 */ /* 0x000fea000383ffff */
.L_x_66:
[----:B------:R-:W-:-:S07]  /*73b0*/  MOV R0, UR4 ;  /* 0x0000000400007c02 */ /* 0x000fce0008000f00 */
.L_x_118:
[----:B--2---:R2:W4:Y:S02]  /*73c0*/  SYNCS.PHASECHK.TRANS64.TRYWAIT P0, [R0+URZ], R2 ;  /* 0x00000002000075a7 */ /* 0x00452400080011ff */
[----:B----4-:R-:W-:Y:S05]  /*73d0*/  @!P0 NANOSLEEP.SYNCS 0x989680 ;  /* 0x009896800000895d */ /* 0x010fea0003900000 */
[----:B------:R-:W4:Y:S02]  /*73e0*/  @!P0 SYNCS.PHASECHK.TRANS64 P0, [R0+URZ], R2 ;  /* 0x00000002000085a7 */ /* 0x000f2400080010ff */
[----:B----4-:R-:W-:Y:S05]  /*73f0*/  @!P0 BRA `(.L_x_118) ;  /* 0xfffffffc00f08947 */ /* 0x010fea000383ffff */
[----:B------:R-:W-:Y:S05]  /*7400*/  BRA `(.L_x_119) ;  /* 0xffffffc000d87947 */ /* 0x000fea000383ffff */
.L_x_67:
[----:B------:R-:W-:-:S07]  /*7410*/  MOV R0, UR5 ;  /* 0x0000000500007c02 */ /* 0x000fce0008000f00 */
.L_x_120:
[----:B-1----:R1:W2:Y:S02]  /*7420*/  SYNCS.PHASECHK.TRANS64.TRYWAIT P0, [R0+URZ], R3 ;  /* 0x00000003000075a7 */ /* 0x0022a400080011ff */
[----:B--2---:R-:W-:Y:S05]  /*7430*/  @!P0 NANOSLEEP.SYNCS 0x989680 ;  /* 0x009896800000895d */ /* 0x004fea0003900000 */
[----:B------:R-:W2:Y:S02]  /*7440*/  @!P0 SYNCS.PHASECHK.TRANS64 P0, [R0+URZ], R3 ;  /* 0x00000003000085a7 */ /* 0x000ea400080010ff */
[----:B--2---:R-:W-:Y:S05]  /*7450*/  @!P0 BRA `(.L_x_120) ;  /* 0xfffffffc00f08947 */ /* 0x004fea000383ffff */
[----:B------:R-:W-:Y:S05]  /*7460*/  BRA `(.L_x_121) ;  /* 0xffffffc000e47947 */ /* 0x000fea000383ffff */
.L_x_68:
[----:B------:R-:W-:-:S07]  /*7470*/  MOV R0, UR5 ;  /* 0x0000000500007c02 */ /* 0x000fce0008000f00 */
.L_x_122:
[----:B-1----:R1:W2:Y:S02]  /*7480*/  SYNCS.PHASECHK.TRANS64.TRYWAIT P0, [R0+URZ], R3 ;  /* 0x00000003000075a7 */ /* 0x0022a400080011ff */
[----:B--2---:R-:W-:Y:S05]  /*7490*/  @!P0 NANOSLEEP.SYNCS 0x989680 ;  /* 0x009896800000895d */ /* 0x004fea0003900000 */
[----:B------:R-:W2:Y:S02]  /*74a0*/  @!P0 SYNCS.PHASECHK.TRANS64 P0, [R0+URZ], R3 ;  /* 0x00000003000085a7 */ /* 0x000ea400080010ff */
[----:B--2---:R-:W-:Y:S05]  /*74b0*/  @!P0 BRA `(.L_x_122) ;  /* 0xfffffffc00f08947 */ /* 0x004fea000383ffff */
[----:B------:R-:W-:Y:S05]  /*74c0*/  BRA `(.L_x_123) ;  /* 0xffffffc000f07947 */ /* 0x000fea000383ffff */
.L_x_69:
[----:B-1----:R-:W-:-:S07]  /*74d0*/  MOV R0, UR4 ;  /* 0x0000000400007c02 */ /* 0x002fce0008000f00 */
.L_x_124:
[----:B-1----:R1:W2:Y:S02]  /*74e0*/  SYNCS.PHASECHK.TRANS64.TRYWAIT P0, [R0+URZ], R2 ;  /* 0x00000002000075a7 */ /* 0x0022a400080011ff */
[----:B--2---:R-:W-:Y:S05]  /*74f0*/  @!P0 NANOSLEEP.SYNCS 0x989680 ;  /* 0x009896800000895d */ /* 0x004fea0003900000 */
[----:B------:R-:W2:Y:S02]  /*7500*/  @!P0 SYNCS.PHASECHK.TRANS64 P0, [R0+URZ], R2 ;  /* 0x00000002000085a7 */ /* 0x000ea400080010ff */
[----:B--2---:R-:W-:Y:S05]  /*7510*/  @!P0 BRA `(.L_x_124) ;  /* 0xfffffffc00f08947 */ /* 0x004fea000383ffff */
[----:B------:R-:W-:Y:S05]  /*7520*/  BRA `(.L_x_125) ;  /* 0xffffffc000fc7947 */ /* 0x000fea000383ffff */
.L_x_74:
[----:B--2---:R2:W3:Y:S02]  /*7530*/  SYNCS.PHASECHK.TRANS64.TRYWAIT P0, [R7+URZ+0x50], R0 ;  /* 0x00005000070075a7 */ /* 0x0044e400080011ff */
[----:B---3--:R-:W-:Y:S05]  /*7540*/  @!P0 NANOSLEEP.SYNCS 0x989680 ;  /* 0x009896800000895d */ /* 0x008fea0003900000 */
[----:B------:R-:W3:Y:S02]  /*7550*/  @!P0 SYNCS.PHASECHK.TRANS64 P0, [R7+URZ+0x50], R0 ;  /* 0x00005000070085a7 */ /* 0x000ee400080010ff */
[----:B---3--:R-:W-:Y:S05]  /*7560*/  @!P0 BRA `(.L_x_74) ;  /* 0xfffffffc00f08947 */ /* 0x008fea000383ffff */
[----:B------:R-:W-:Y:S05]  /*7570*/  BRA `(.L_x_126) ;  /* 0xffffffc800107947 */ /* 0x000fea000383ffff */
.L_x_77:
[----:B-1----:R-:W-:Y:S07]  /*7580*/  MOV R0, UR17 ;  /* 0x0000001100007c02 */ /* 0x002fee0008000f00 */
.L_x_127:
[----:B-1----:R1:W2:Y:S02]  /*7590*/  SYNCS.PHASECHK.TRANS64.TRYWAIT P2, [R0+URZ+0x48], R7 ;  /* 0x00004807000075a7 */ /* 0x0022a400080411ff */
[----:B--2---:R-:W-:Y:S05]  /*75a0*/  @!P2 NANOSLEEP.SYNCS 0x989680 ;  /* 0x009896800000a95d */ /* 0x004fea0003900000 */
[----:B------:R-:W2:Y:S02]  /*75b0*/  @!P2 SYNCS.PHASECHK.TRANS64 P2, [R0+URZ+0x48], R7 ;  /* 0x000048070000a5a7 */ /* 0x000ea400080410ff */
[----:B--2---:R-:W-:Y:S05]  /*75c0*/  @!P2 BRA `(.L_x_127) ;  /* 0xfffffffc00f0a947 */ /* 0x004fea000383ffff */
[----:B------:R-:W-:Y:S05]  /*75d0*/  BRA `(.L_x_76) ;  /* 0xffffffcc00707947 */ /* 0x000fea000383ffff */
.L_x_80:
[----:B-1----:R-:W-:Y:S07]  /*75e0*/  MOV R0, UR17 ;  /* 0x0000001100007c02 */ /* 0x002fee0008000f00 */
.L_x_128:
[----:B-1----:R1:W2:Y:S02]  /*75f0*/  SYNCS.PHASECHK.TRANS64.TRYWAIT P0, [R0+URZ+0x38], R6 ;  /* 0x00003806000075a7 */ /* 0x0022a400080011ff */
[----:B--2---:R-:W-:Y:S05]  /*7600*/  @!P0 NANOSLEEP.SYNCS 0x989680 ;  /* 0x009896800000895d */ /* 0x004fea0003900000 */
[----:B------:R-:W2:Y:S02]  /*7610*/  @!P0 SYNCS.PHASECHK.TRANS64 P0, [R0+URZ+0x38], R6 ;  /* 0x00003806000085a7 */ /* 0x000ea400080010ff */
[----:B--2---:R-:W-:Y:S05]  /*7620*/  @!P0 BRA `(.L_x_128) ;  /* 0xfffffffc00f08947 */ /* 0x004fea000383ffff */
[----:B------:R-:W-:Y:S05]  /*7630*/  BRA `(.L_x_129) ;  /* 0xffffffcc00c07947 */ /* 0x000fea000383ffff */
.L_x_83:
[----:B--2---:R2:W4:Y:S02]  /*7640*/  SYNCS.PHASECHK.TRANS64.TRYWAIT P0, [R3+URZ+0x50], R0 ;  /* 0x00005000030075a7 */ /* 0x00452400080011ff */
[----:B----4-:R-:W-:Y:S05]  /*7650*/  @!P0 NANOSLEEP.SYNCS 0x989680 ;  /* 0x009896800000895d */ /* 0x010fea0003900000 */
[----:B------:R-:W4:Y:S02]  /*7660*/  @!P0 SYNCS.PHASECHK.TRANS64 P0, [R3+URZ+0x50], R0 ;  /* 0x00005000030085a7 */ /* 0x000f2400080010ff */
[----:B----4-:R-:W-:Y:S05]  /*7670*/  @!P0 BRA `(.L_x_83) ;  /* 0xfffffffc00f08947 */ /* 0x010fea000383ffff */
[----:B------:R-:W-:Y:S05]  /*7680*/  BRA `(.L_x_130) ;  /* 0xffffffd400107947 */ /* 0x000fea000383ffff */
.L_x_94:
[----:B-1----:R-:W-:Y:S04]  /*7690*/  MOV R0, UR44 ;  /* 0x0000002c00007c02 */ /* 0x002fe80008000f00 */
[----:B------:R1:W2:Y:S03]  /*76a0*/  SYNCS.PHASECHK.TRANS64.TRYWAIT P1, [R0+URZ+0x30], R3 ;  /* 0x00003003000075a7 */ /* 0x0002a600080211ff */
[----:B--2---:R-:W-:Y:S05]  /*76b0*/  @!P1 NANOSLEEP.SYNCS 0x989680 ;  /* 0x009896800000995d */ /* 0x004fea0003900000 */
[----:B------:R-:W2:Y:S02]  /*76c0*/  @!P1 SYNCS.PHASECHK.TRANS64 P1, [R0+URZ+0x30], R3 ;  /* 0x00003003000095a7 */ /* 0x000ea400080210ff */
[----:B--2---:R-:W-:Y:S05]  /*76d0*/  @!P1 BRA `(.L_x_94) ;  /* 0xfffffffc00ec9947 */ /* 0x004fea000383ffff */
[----:B------:R-:W-:Y:S05]  /*76e0*/  BRA `(.L_x_93) ;  /* 0xffffffe000687947 */ /* 0x000fea000383ffff */
.L_x_96:
[----:B------:R1:W1:Y:S02]  /*76f0*/  SYNCS.PHASECHK.TRANS64.TRYWAIT P1, [R22+URZ+0x70], R4 ;  /* 0x00007004160075a7 */ /* 0x00026400080211ff */
[----:B-1----:R-:W-:Y:S05]  /*7700*/  @!P1 NANOSLEEP.SYNCS 0x989680 ;  /* 0x009896800000995d */ /* 0x002fea0003900000 */
[----:B------:R-:W1:Y:S02]  /*7710*/  @!P1 SYNCS.PHASECHK.TRANS64 P1, [R22+URZ+0x70], R4 ;  /* 0x00007004160095a7 */ /* 0x000e6400080210ff */
[----:B-1----:R-:W-:Y:S05]  /*7720*/  @!P1 BRA `(.L_x_96) ;  /* 0xfffffffc00f09947 */ /* 0x002fea000383ffff */
[----:B------:R-:W-:Y:S05]  /*7730*/  BRA `(.L_x_95) ;  /* 0xffffffe000ac7947 */ /* 0x000fea000383ffff */
        .weak           $__internal_0_$__cuda_sm10x_tcgen05_guardrail_trap_col_being_dealloced_not_returned_by_alloc
        .type           $__internal_0_$__cuda_sm10x_tcgen05_guardrail_trap_col_being_dealloced_not_returned_by_alloc,@function
        .size           $__internal_0_$__cuda_sm10x_tcgen05_guardrail_trap_col_being_dealloced_not_returned_by_alloc,($__internal_1_$__cuda_sm10x_tcgen05_guardrail_trap_phase_invalid_during_alloc - $__internal_0_$__cuda_sm10x_tcgen05_guardrail_trap_col_being_dealloced_not_returned_by_alloc)
$__internal_0_$__cuda_sm10x_tcgen05_guardrail_trap_col_being_dealloced_not_returned_by_alloc:
[----:B------:R-:W-:Y:S05]  /*7740*/  BPT.TRAP 0x1 ;  /* 0x000000040000795c */ /* 0x000fea0000300000 */
[----:B------:R-:W-:-:S04]  /*7750*/  HFMA2 R3, -RZ, RZ, 0, 0 ;  /* 0x00000000ff037431 */ /* 0x000fc800000001ff */
[----:B------:R-:W-:Y:S05]  /*7760*/  RET.REL.NODEC R2 `(_ZN7cutlass13device_kernelINS_4gemm6kernel13GemmUniversalIN4cute5tupleIJiiiiEEENS1_10collective13CollectiveMmaINS1_35MainloopSm100TmaUmmaWarpSpecializedILi3ELi2ELi4ENS5_IJNS4_1CILi1EEENSA_ILi2EEESB_EEEEENS5_IJNSA_ILi128EEENSA_ILi64EEESG_EEEaNS5_IJlSB_lEEEaSI_NS4_8TiledMMAINS4_8MMA_AtomIJNS4_15SM100_MMA_S8_SSIaaiLi128ELi64ELNS4_4UMMA5MajorE0ELSN_0ELNSM_8SaturateE0EEEEEENS4_6LayoutINS5_IJSB_SB_SB_EEENS5_IJNSA_ILi0EEEST_ST_EEEEENS5_IJNS4_10UnderscoreESW_SW_EEEEENS4_23SM90_TMA_LOAD_MULTICASTENS4_14ComposedLayoutINS4_7SwizzleILi2ELi4ELi3EEENS4_18smem_ptr_flag_bitsILi8EEENSR_INS5_IJNSA_ILi8EEESG_EEENS5_IJSG_SB_EEEEEEEvNS4_8identityENS4_13SM90_TMA_LOADES19_vS1A_EENS_8epilogue10collective18CollectiveEpilogueINS1D_23Sm100TmaWarpSpecializedILi1ELi1ELi64ELb0ELb0EEEJSH_NS5_IJNSR_ISF_SB_EENSR_ISG_SB_EEEEEaSI_aSI_NS1D_6fusion15FusionCallbacksIS1H_NS1L_17LinearCombinationIaiaiLNS_15FloatRoundStyleE2EEESH_S1K_JEEENS4_5SM1004TMEM4LOAD26SM100_TMEM_LOAD_32dp32b64xES1B_S19_NS4_39AutoVectorizingCopyWithAssumedAlignmentILi128EEENS4_14SM90_TMA_STOREES19_S1W_S1W_EEEvvEEEEvNT_6ParamsE) ;  /* 0xffffff8802247950 */ /* 0x000fea0003c3ffff */
        .weak           $__internal_1_$__cuda_sm10x_tcgen05_guardrail_trap_phase_invalid_during_alloc
        .type           $__internal_1_$__cuda_sm10x_tcgen05_guardrail_trap_phase_invalid_during_alloc,@function
        .size           $__internal_1_$__cuda_sm10x_tcgen05_guardrail_trap_phase_invalid_during_alloc,($__internal_2_$__cuda_sm10x_tcgen05_guardrail_trap_unallocated_columns_being_dealloced - $__internal_1_$__cuda_sm10x_tcgen05_guardrail_trap_phase_invalid_during_alloc)
$__internal_1_$__cuda_sm10x_tcgen05_guardrail_trap_phase_invalid_during_alloc:
[----:B------:R-:W-:Y:S05]  /*7770*/  BPT.TRAP 0x1 ;  /* 0x000000040000795c */ /* 0x000fea0000300000 */
[----:B------:R-:W-:-:S04]  /*7780*/  MOV R5, 0x0 ;  /* 0x0000000000057802 */ /* 0x000fc80000000f00 */
[----:B------:R-:W-:Y:S05]  /*7790*/  RET.REL.NODEC R4 `(_ZN7cutlass13device_kernelINS_4gemm6kernel13GemmUniversalIN4cute5tupleIJiiiiEEENS1_10collective13CollectiveMmaINS1_35MainloopSm100TmaUmmaWarpSpecializedILi3ELi2ELi4ENS5_IJNS4_1CILi1EEENSA_ILi2EEESB_EEEEENS5_IJNSA_ILi128EEENSA_ILi64EEESG_EEEaNS5_IJlSB_lEEEaSI_NS4_8TiledMMAINS4_8MMA_AtomIJNS4_15SM100_MMA_S8_SSIaaiLi128ELi64ELNS4_4UMMA5MajorE0ELSN_0ELNSM_8SaturateE0EEEEEENS4_6LayoutINS5_IJSB_SB_SB_EEENS5_IJNSA_ILi0EEEST_ST_EEEEENS5_IJNS4_10UnderscoreESW_SW_EEEEENS4_23SM90_TMA_LOAD_MULTICASTENS4_14ComposedLayoutINS4_7SwizzleILi2ELi4ELi3EEENS4_18smem_ptr_flag_bitsILi8EEENSR_INS5_IJNSA_ILi8EEESG_EEENS5_IJSG_SB_EEEEEEEvNS4_8identityENS4_13SM90_TMA_LOADES19_vS1A_EENS_8epilogue10collective18CollectiveEpilogueINS1D_23Sm100TmaWarpSpecializedILi1ELi1ELi64ELb0ELb0EEEJSH_NS5_IJNSR_ISF_SB_EENSR_ISG_SB_EEEEEaSI_aSI_NS1D_6fusion15FusionCallbacksIS1H_NS1L_17LinearCombinationIaiaiLNS_15FloatRoundStyleE2EEESH_S1K_JEEENS4_5SM1004TMEM4LOAD26SM100_TMEM_LOAD_32dp32b64xES1B_S19_NS4_39AutoVectorizingCopyWithAssumedAlignmentILi128EEENS4_14SM90_TMA_STOREES19_S1W_S1W_EEEvvEEEEvNT_6ParamsE) ;  /* 0xffffff8804187950 */ /* 0x000fea0003c3ffff */
        .weak           $__internal_2_$__cuda_sm10x_tcgen05_guardrail_trap_unallocated_columns_being_dealloced
        .type           $__internal_2_$__cuda_sm10x_tcgen05_guardrail_trap_unallocated_columns_being_dealloced,@function
        .size           $__internal_2_$__cuda_sm10x_tcgen05_guardrail_trap_unallocated_columns_being_dealloced,(.L_x_132 - $__internal_2_$__cuda_sm10x_tcgen05_guardrail_trap_unallocated_columns_being_dealloced)
$__internal_2_$__cuda_sm10x_tcgen05_guardrail_trap_unallocated_columns_being_dealloced:
[----:B------:R-:W-:Y:S05]  /*77a0*/  BPT.TRAP 0x1 ;  /* 0x000000040000795c */ /* 0x000fea0000300000 */
[----:B------:R-:W-:-:S04]  /*77b0*/  HFMA2 R3, -RZ, RZ, 0, 0 ;  /* 0x00000000ff037431 */ /* 0x000fc800000001ff */
[----:B------:R-:W-:Y:S05]  /*77c0*/  RET.REL.NODEC R2 `(_ZN7cutlass13device_kernelINS_4gemm6kernel13GemmUniversalIN4cute5tupleIJiiiiEEENS1_10collective13CollectiveMmaINS1_35MainloopSm100TmaUmmaWarpSpecializedILi3ELi2ELi4ENS5_IJNS4_1CILi1EEENSA_ILi2EEESB_EEEEENS5_IJNSA_ILi128EEENSA_ILi64EEESG_EEEaNS5_IJlSB_lEEEaSI_NS4_8TiledMMAINS4_8MMA_AtomIJNS4_15SM100_MMA_S8_SSIaaiLi128ELi64ELNS4_4UMMA5MajorE0ELSN_0ELNSM_8SaturateE0EEEEEENS4_6LayoutINS5_IJSB_SB_SB_EEENS5_IJNSA_ILi0EEEST_ST_EEEEENS5_IJNS4_10UnderscoreESW_SW_EEEEENS4_23SM90_TMA_LOAD_MULTICASTENS4_14ComposedLayoutINS4_7SwizzleILi2ELi4ELi3EEENS4_18smem_ptr_flag_bitsILi8EEENSR_INS5_IJNSA_ILi8EEESG_EEENS5_IJSG_SB_EEEEEEEvNS4_8identityENS4_13SM90_TMA_LOADES19_vS1A_EENS_8epilogue10collective18CollectiveEpilogueINS1D_23Sm100TmaWarpSpecializedILi1ELi1ELi64ELb0ELb0EEEJSH_NS5_IJNSR_ISF_SB_EENSR_ISG_SB_EEEEEaSI_aSI_NS1D_6fusion15FusionCallbacksIS1H_NS1L_17LinearCombinationIaiaiLNS_15FloatRoundStyleE2EEESH_S1K_JEEENS4_5SM1004TMEM4LOAD26SM100_TMEM_LOAD_32dp32b64xES1B_S19_NS4_39AutoVectorizingCopyWithAssumedAlignmentILi128EEENS4_14SM90_TMA_STOREES19_S1W_S1W_EEEvvEEEEvNT_6ParamsE) ;  /* 0xffffff88020c7950 */ /* 0x000fea0003c3ffff */
.L_x_131:
[----:B------:R-:W-:-:S00]  /*77d0*/  BRA `(.L_x_131) ;  /* 0xfffffffc00fc7947 */ /* 0x000fc0000383ffff */
[----:B------:R-:W-:-:S00]  /*77e0*/  NOP ;  /* 0x0000000000007918 */ /* 0x000fc00000000000 */
        /* <DEDUP_REMOVED lines=9> */
.L_x_132:


//--------------------- .nv.global.init           --------------------------
	.section	.nv.global.init,"aw",@progbits
.nv.global.init:
	.type		$str$27,@object
	.size		$str$27,($str$28 - $str$27)
$str$27:
        /*0000*/ 	.byte	0x28, 0x61, 0x64, 0x64, 0x72, 0x65, 0x73, 0x73, 0x20, 0x26, 0x20, 0x6d, 0x61, 0x73, 0x6b, 0x29
        /*0010*/ 	.byte	0x20, 0x3d, 0x3d, 0x20, 0x30, 0x00
	.type		$str$28,@object
	.size		$str$28,($str$26 - $str$28)
$str$28:
        /*0016*/ 	.byte	0x2f, 0x74, 0x6d, 0x70, 0x2f, 0x63, 0x75, 0x74, 0x6c, 0x61, 0x73, 0x73, 0x5f, 0x73, 0x77, 0x65
        /*0026*/ 	.byte	0x65, 0x70, 0x5f, 0x73, 0x72, 0x63, 0x2f, 0x69, 0x6e, 0x63, 0x6c, 0x75, 0x64, 0x65, 0x2f, 0x63
        /*0036*/ 	.byte	0x75, 0x74, 0x65, 0x2f, 0x70, 0x6f, 0x69, 0x6e, 0x74, 0x65, 0x72, 0x5f, 0x66, 0x6c, 0x61, 0x67
        /*0046*/ 	.byte	0x67, 0x65, 0x64, 0x2e, 0x68, 0x70, 0x70, 0x00
	.type		$str$26,@object
	.size		$str$26,($str$25 - $str$26)
$str$26:
        /*004e*/ 	.byte	0x2f, 0x74, 0x6d, 0x70, 0x2f, 0x63, 0x75, 0x74, 0x6c, 0x61, 0x73, 0x73, 0x5f, 0x73, 0x77, 0x65
        /*005e*/ 	.byte	0x65, 0x70, 0x5f, 0x73, 0x72, 0x63, 0x2f, 0x69, 0x6e, 0x63, 0x6c, 0x75, 0x64, 0x65, 0x2f, 0x63
        /*006e*/ 	.byte	0x75, 0x74, 0x65, 0x2f, 0x61, 0x74, 0x6f, 0x6d, 0x2f, 0x63, 0x6f, 0x70, 0x79, 0x5f, 0x74, 0x72
        /*007e*/ 	.byte	0x61, 0x69, 0x74, 0x73, 0x5f, 0x73, 0x6d, 0x31, 0x30, 0x30, 0x2e, 0x68, 0x70, 0x70, 0x00
	.type		$str$25,@object
	.size		$str$25,(__unnamed_1 - $str$25)
$str$25:
        /*008d*/ 	.byte	0x28, 0x28, 0x75, 0x69, 0x6e, 0x74, 0x33, 0x32, 0x5f, 0x74, 0x28, 0x74, 0x68, 0x72, 0x65, 0x61
        /*009d*/ 	.byte	0x64, 0x49, 0x64, 0x78, 0x2e, 0x78, 0x29, 0x20, 0x2f, 0x20, 0x33, 0x32, 0x29, 0x20, 0x25, 0x20
        /*00ad*/ 	.byte	0x34, 0x29, 0x20, 0x3d, 0x3d, 0x20, 0x28, 0x28, 0x28, 0x74, 0x6d, 0x65, 0x6d, 0x5f, 0x61, 0x64
        /*00bd*/ 	.byte	0x64, 0x72, 0x20, 0x3e, 0x3e, 0x20, 0x31, 0x36, 0x29, 0x20, 0x2f, 0x20, 0x33, 0x32, 0x29, 0x20
        /*00cd*/ 	.byte	0x25, 0x20, 0x34, 0x29, 0x00
	.type		__unnamed_1,@object
	.size		__unnamed_1,(__unnamed_2 - __unnamed_1)
__unnamed_1:
        /*00d2*/ 	.byte	0x61, 0x75, 0x74, 0x6f, 0x20, 0x63, 0x75, 0x74, 0x65, 0x3a, 0x3a, 0x61, 0x73, 0x5f, 0x70, 0x6f
        /* <DEDUP_REMOVED lines=24> */
        /*0262*/ 	.byte	0x5d, 0x00
	.type		__unnamed_2,@object
	.size		__unnamed_2,(.L_2 - __unnamed_2)
__unnamed_2:
        /* <DEDUP_REMOVED lines=42> */
        /*0504*/ 	.byte	0x43, 0x3c, 0x30, 0x3e, 0x3e, 0x3e, 0x3e, 0x5d, 0x00
.L_2:


//--------------------- .nv.shared._ZN7cutlass13device_kernelINS_4gemm6kernel13GemmUniversalIN4cute5tupleIJiiiiEEENS1_10collective13CollectiveMmaINS1_35MainloopSm100TmaUmmaWarpSpecializedILi3ELi2ELi4ENS5_IJNS4_1CILi1EEENSA_ILi2EEESB_EEEEENS5_IJNSA_ILi128EEENSA_ILi64EEESG_EEEaNS5_IJlSB_lEEEaSI_NS4_8TiledMMAINS4_8MMA_AtomIJNS4_15SM100_MMA_S8_SSIaaiLi128ELi64ELNS4_4UMMA5MajorE0ELSN_0ELNSM_8SaturateE0EEEEEENS4_6LayoutINS5_IJSB_SB_SB_EEENS5_IJNSA_ILi0EEEST_ST_EEEEENS5_IJNS4_10UnderscoreESW_SW_EEEEENS4_23SM90_TMA_LOAD_MULTICASTENS4_14ComposedLayoutINS4_7SwizzleILi2ELi4ELi3EEENS4_18smem_ptr_flag_bitsILi8EEENSR_INS5_IJNSA_ILi8EEESG_EEENS5_IJSG_SB_EEEEEEEvNS4_8identityENS4_13SM90_TMA_LOADES19_vS1A_EENS_8epilogue10collective18CollectiveEpilogueINS1D_23Sm100TmaWarpSpecializedILi1ELi1ELi64ELb0ELb0EEEJSH_NS5_IJNSR_ISF_SB_EENSR_ISG_SB_EEEEEaSI_aSI_NS1D_6fusion15FusionCallbacksIS1H_NS1L_17LinearCombinationIaiaiLNS_15FloatRoundStyleE2EEESH_S1K_JEEENS4_5SM1004TMEM4LOAD26SM100_TMEM_LOAD_32dp32b64xES1B_S19_NS4_39AutoVectorizingCopyWithAssumedAlignmentILi128EEENS4_14SM90_TMA_STOREES19_S1W_S1W_EEEvvEEEEvNT_6ParamsE --------------------------
	.section	.nv.shared._ZN7cutlass13device_kernelINS_4gemm6kernel13GemmUniversalIN4cute5tupleIJiiiiEEENS1_10collective13CollectiveMmaINS1_35MainloopSm100TmaUmmaWarpSpecializedILi3ELi2ELi4ENS5_IJNS4_1CILi1EEENSA_ILi2EEESB_EEEEENS5_IJNSA_ILi128EEENSA_ILi64EEESG_EEEaNS5_IJlSB_lEEEaSI_NS4_8TiledMMAINS4_8MMA_AtomIJNS4_15SM100_MMA_S8_SSIaaiLi128ELi64ELNS4_4UMMA5MajorE0ELSN_0ELNSM_8SaturateE0EEEEEENS4_6LayoutINS5_IJSB_SB_SB_EEENS5_IJNSA_ILi0EEEST_ST_EEEEENS5_IJNS4_10UnderscoreESW_SW_EEEEENS4_23SM90_TMA_LOAD_MULTICASTENS4_14ComposedLayoutINS4_7SwizzleILi2ELi4ELi3EEENS4_18smem_ptr_flag_bitsILi8EEENSR_INS5_IJNSA_ILi8EEESG_EEENS5_IJSG_SB_EEEEEEEvNS4_8identityENS4_13SM90_TMA_LOADES19_vS1A_EENS_8epilogue10collective18CollectiveEpilogueINS1D_23Sm100TmaWarpSpecializedILi1ELi1ELi64ELb0ELb0EEEJSH_NS5_IJNSR_ISF_SB_EENSR_ISG_SB_EEEEEaSI_aSI_NS1D_6fusion15FusionCallbacksIS1H_NS1L_17LinearCombinationIaiaiLNS_15FloatRoundStyleE2EEESH_S1K_JEEENS4_5SM1004TMEM4LOAD26SM100_TMEM_LOAD_32dp32b64xES1B_S19_NS4_39AutoVectorizingCopyWithAssumedAlignmentILi128EEENS4_14SM90_TMA_STOREES19_S1W_S1W_EEEvvEEEEvNT_6ParamsE,"aw",@nobits
	.sectionflags	@""
	.align	16
	.zero		1024


//--------------------- .nv.shared.reserved.0     --------------------------
	.section	.nv.shared.reserved.0,"aw",@nobits
	.weak		__nv_reservedSMEM_offset_0_alias
	.size		__nv_reservedSMEM_offset_0_alias, 0, 64
	.other		__nv_reservedSMEM_offset_0_alias,@"STO_CUDA_RESERVED_SHARED STV_DEFAULT"
__nv_reservedSMEM_offset_0_alias:
	.zero		0
.nv.shared.reserved.0:
	.zero		64
	.weak		__nv_reservedSMEM_tcgen05_partition
	.type		__nv_reservedSMEM_tcgen05_partition,@object
	.size		__nv_reservedSMEM_tcgen05_partition,(.L_0 - __nv_reservedSMEM_tcgen05_partition)
__nv_reservedSMEM_tcgen05_partition:
	.zero		32
.L_0:


//--------------------- .nv.global                --------------------------
	.section	.nv.global,"aw",@nobits
.nv.global:
	.type		_ZN40_INTERNAL_9d1499a7_4_k_cu_fa5415a0_101384cute1_E,@object
	.size		_ZN40_INTERNAL_9d1499a7_4_k_cu_fa5415a0_101384cute1_E,(_ZN40_INTERNAL_9d1499a7_4_k_cu_fa5415a0_101384cuda3std3__45__cpo6cbeginE - _ZN40_INTERNAL_9d1499a7_4_k_cu_fa5415a0_101384cute1_E)
_ZN40_INTERNAL_9d1499a7_4_k_cu_fa5415a0_101384cute1_E:
	.zero		1
	.type		_ZN40_INTERNAL_9d1499a7_4_k_cu_fa5415a0_101384cuda3std3__45__cpo6cbeginE,@object
	.size		_ZN40_INTERNAL_9d1499a7_4_k_cu_fa5415a0_101384cuda3std3__45__cpo6cbeginE,(_ZN40_INTERNAL_9d1499a7_4_k_cu_fa5415a0_101384cuda3std3__48in_placeE - _ZN40_INTERNAL_9d1499a7_4_k_cu_fa5415a0_101384cuda3std3__45__cpo6cbeginE)
_ZN40_INTERNAL_9d1499a7_4_k_cu_fa5415a0_101384cuda3std3__45__cpo6cbeginE:
	.zero		1
	.type		_ZN40_INTERNAL_9d1499a7_4_k_cu_fa5415a0_101384cuda3std3__48in_placeE,@object
	.size		_ZN40_INTERNAL_9d1499a7_4_k_cu_fa5415a0_101384cuda3std3__48in_placeE,(_ZN40_INTERNAL_9d1499a7_4_k_cu_fa5415a0_101384cuda3std6ranges3__45__cpo9iter_moveE - _ZN40_INTERNAL_9d1499a7_4_k_cu_fa5415a0_101384cuda3std3__48in_placeE)
_ZN40_INTERNAL_9d1499a7_4_k_cu_fa5415a0_101384cuda3std3__48in_placeE:
	.zero		1
	.type		_ZN40_INTERNAL_9d1499a7_4_k_cu_fa5415a0_101384cuda3std6ranges3__45__cpo9iter_moveE,@object
	.size		_ZN40_INTERNAL_9d1499a7_4_k_cu_fa5415a0_101384cuda3std6ranges3__45__cpo9iter_moveE,(_ZN40_INTERNAL_9d1499a7_4_k_cu_fa5415a0_101384cuda3std3__45__cpo5beginE - _ZN40_INTERNAL_9d1499a7_4_k_cu_fa5415a0_101384cuda3std6ranges3__45__cpo9iter_moveE)
_ZN40_INTERNAL_9d1499a7_4_k_cu_fa5415a0_101384cuda3std6ranges3__45__cpo9iter_moveE:
	.zero		1
	.type		_ZN40_INTERNAL_9d1499a7_4_k_cu_fa5415a0_101384cuda3std3__45__cpo5beginE,@object
	.size		_ZN40_INTERNAL_9d1499a7_4_k_cu_fa5415a0_101384cuda3std3__45__cpo5beginE,(_ZN40_INTERNAL_9d1499a7_4_k_cu_fa5415a0_101384cuda3std3__442_GLOBAL__N__9d1499a7_4_k_cu_fa5415a0_101386ignoreE - _ZN40_INTERNAL_9d1499a7_4_k_cu_fa5415a0_101384cuda3std3__45__cpo5beginE)
_ZN40_INTERNAL_9d1499a7_4_k_cu_fa5415a0_101384cuda3std3__45__cpo5beginE:
	.zero		1
	.type		_ZN40_INTERNAL_9d1499a7_4_k_cu_fa5415a0_101384cuda3std3__442_GLOBAL__N__9d1499a7_4_k_cu_fa5415a0_101386ignoreE,@object
	.size		_ZN40_INTERNAL_9d1499a7_4_k_cu_fa5415a0_101384cuda3std3__442_GLOBAL__N__9d1499a7_4_k_cu_fa5415a0_101386ignoreE,(_ZN40_INTERNAL_9d1499a7_4_k_cu_fa5415a0_101384cute7productE - _ZN40_INTERNAL_9d1499a7_4_k_cu_fa5415a0_101384cuda3std3__442_GLOBAL__N__9d1499a7_4_k_cu_fa5415a0_101386ignoreE)
_ZN40_INTERNAL_9d1499a7_4_k_cu_fa5415a0_101384cuda3std3__442_GLOBAL__N__9d1499a7_4_k_cu_fa5415a0_101386ignoreE:
	.zero		1
	.type		_ZN40_INTERNAL_9d1499a7_4_k_cu_fa5415a0_101384cute7productE,@object
	.size		_ZN40_INTERNAL_9d1499a7_4_k_cu_fa5415a0_101384cute7productE,(_ZN40_INTERNAL_9d1499a7_4_k_cu_fa5415a0_101384cuda3std3__45__cpo3endE - _ZN40_INTERNAL_9d1499a7_4_k_cu_fa5415a0_101384cute7productE)
_ZN40_INTERNAL_9d1499a7_4_k_cu_fa5415a0_101384cute7productE:
	.zero		1
	.type		_ZN40_INTERNAL_9d1499a7_4_k_cu_fa5415a0_101384cuda3std3__45__cpo3endE,@object
	.size		_ZN40_INTERNAL_9d1499a7_4_k_cu_fa5415a0_101384cuda3std3__45__cpo3endE,(_ZN40_INTERNAL_9d1499a7_4_k_cu_fa5415a0_101384cuda3std3__419piecewise_constructE - _ZN40_INTERNAL_9d1499a7_4_k_cu_fa5415a0_101384cuda3std3__45__cpo3endE)
_ZN40_INTERNAL_9d1499a7_4_k_cu_fa5415a0_101384cuda3std3__45__cpo3endE:
	.zero		1
	.type		_ZN40_INTERNAL_9d1499a7_4_k_cu_fa5415a0_101384cuda3std3__419piecewise_constructE,@object
	.size		_ZN40_INTERNAL_9d1499a7_4_k_cu_fa5415a0_101384cuda3std3__419piecewise_constructE,(_ZN40_INTERNAL_9d1499a7_4_k_cu_fa5415a0_101384cuda3std3__45__cpo4cendE - _ZN40_INTERNAL_9d1499a7_4_k_cu_fa5415a0_101384cuda3std3__419piecewise_constructE)
_ZN40_INTERNAL_9d1499a7_4_k_cu_fa5415a0_101384cuda3std3__419piecewise_constructE:
	.zero		1
	.type		_ZN40_INTERNAL_9d1499a7_4_k_cu_fa5415a0_101384cuda3std3__45__cpo4cendE,@object
	.size		_ZN40_INTERNAL_9d1499a7_4_k_cu_fa5415a0_101384cuda3std3__45__cpo4cendE,(_ZN40_INTERNAL_9d1499a7_4_k_cu_fa5415a0_101384cuda3std6ranges3__45__cpo4swapE - _ZN40_INTERNAL_9d1499a7_4_k_cu_fa5415a0_101384cuda3std3__45__cpo4cendE)
_ZN40_INTERNAL_9d1499a7_4_k_cu_fa5415a0_101384cuda3std3__45__cpo4cendE:
	.zero		1
	.type		_ZN40_INTERNAL_9d1499a7_4_k_cu_fa5415a0_101384cuda3std6ranges3__45__cpo4swapE,@object
	.size		_ZN40_INTERNAL_9d1499a7_4_k_cu_fa5415a0_101384cuda3std6ranges3__45__cpo4swapE,(.L_10 - _ZN40_INTERNAL_9d1499a7_4_k_cu_fa5415a0_101384cuda3std6ranges3__45__cpo4swapE)
_ZN40_INTERNAL_9d1499a7_4_k_cu_fa5415a0_101384cuda3std6ranges3__45__cpo4swapE:
	.zero		1
.L_10:


//--------------------- .nv.constant0._ZN7cutlass13device_kernelINS_4gemm6kernel13GemmUniversalIN4cute5tupleIJiiiiEEENS1_10collective13CollectiveMmaINS1_35MainloopSm100TmaUmmaWarpSpecializedILi3ELi2ELi4ENS5_IJNS4_1CILi1EEENSA_ILi2EEESB_EEEEENS5_IJNSA_ILi128EEENSA_ILi64EEESG_EEEaNS5_IJlSB_lEEEaSI_NS4_8TiledMMAINS4_8MMA_AtomIJNS4_15SM100_MMA_S8_SSIaaiLi128ELi64ELNS4_4UMMA5MajorE0ELSN_0ELNSM_8SaturateE0EEEEEENS4_6LayoutINS5_IJSB_SB_SB_EEENS5_IJNSA_ILi0EEEST_ST_EEEEENS5_IJNS4_10UnderscoreESW_SW_EEEEENS4_23SM90_TMA_LOAD_MULTICASTENS4_14ComposedLayoutINS4_7SwizzleILi2ELi4ELi3EEENS4_18smem_ptr_flag_bitsILi8EEENSR_INS5_IJNSA_ILi8EEESG_EEENS5_IJSG_SB_EEEEEEEvNS4_8identityENS4_13SM90_TMA_LOADES19_vS1A_EENS_8epilogue10collective18CollectiveEpilogueINS1D_23Sm100TmaWarpSpecializedILi1ELi1ELi64ELb0ELb0EEEJSH_NS5_IJNSR_ISF_SB_EENSR_ISG_SB_EEEEEaSI_aSI_NS1D_6fusion15FusionCallbacksIS1H_NS1L_17LinearCombinationIaiaiLNS_15FloatRoundStyleE2EEESH_S1K_JEEENS4_5SM1004TMEM4LOAD26SM100_TMEM_LOAD_32dp32b64xES1B_S19_NS4_39AutoVectorizingCopyWithAssumedAlignmentILi128EEENS4_14SM90_TMA_STOREES19_S1W_S1W_EEEvvEEEEvNT_6ParamsE --------------------------
	.section	.nv.constant0._ZN7cutlass13device_kernelINS_4gemm6kernel13GemmUniversalIN4cute5tupleIJiiiiEEENS1_10collective13CollectiveMmaINS1_35MainloopSm100TmaUmmaWarpSpecializedILi3ELi2ELi4ENS5_IJNS4_1CILi1EEENSA_ILi2EEESB_EEEEENS5_IJNSA_ILi128EEENSA_ILi64EEESG_EEEaNS5_IJlSB_lEEEaSI_NS4_8TiledMMAINS4_8MMA_AtomIJNS4_15SM100_MMA_S8_SSIaaiLi128ELi64ELNS4_4UMMA5MajorE0ELSN_0ELNSM_8SaturateE0EEEEEENS4_6LayoutINS5_IJSB_SB_SB_EEENS5_IJNSA_ILi0EEEST_ST_EEEEENS5_IJNS4_10UnderscoreESW_SW_EEEEENS4_23SM90_TMA_LOAD_MULTICASTENS4_14ComposedLayoutINS4_7SwizzleILi2ELi4ELi3EEENS4_18smem_ptr_flag_bitsILi8EEENSR_INS5_IJNSA_ILi8EEESG_EEENS5_IJSG_SB_EEEEEEEvNS4_8identityENS4_13SM90_TMA_LOADES19_vS1A_EENS_8epilogue10collective18CollectiveEpilogueINS1D_23Sm100TmaWarpSpecializedILi1ELi1ELi64ELb0ELb0EEEJSH_NS5_IJNSR_ISF_SB_EENSR_ISG_SB_EEEEEaSI_aSI_NS1D_6fusion15FusionCallbacksIS1H_NS1L_17LinearCombinationIaiaiLNS_15FloatRoundStyleE2EEESH_S1K_JEEENS4_5SM1004TMEM4LOAD26SM100_TMEM_LOAD_32dp32b64xES1B_S19_NS4_39AutoVectorizingCopyWithAssumedAlignmentILi128EEENS4_14SM90_TMA_STOREES19_S1W_S1W_EEEvvEEEEvNT_6ParamsE,"a",@progbits
	.sectionflags	@""
	.align	4
.nv.constant0._ZN7cutlass13device_kernelINS_4gemm6kernel13GemmUniversalIN4cute5tupleIJiiiiEEENS1_10collective13CollectiveMmaINS1_35MainloopSm100TmaUmmaWarpSpecializedILi3ELi2ELi4ENS5_IJNS4_1CILi1EEENSA_ILi2EEESB_EEEEENS5_IJNSA_ILi128EEENSA_ILi64EEESG_EEEaNS5_IJlSB_lEEEaSI_NS4_8TiledMMAINS4_8MMA_AtomIJNS4_15SM100_MMA_S8_SSIaaiLi128ELi64ELNS4_4UMMA5MajorE0ELSN_0ELNSM_8SaturateE0EEEEEENS4_6LayoutINS5_IJSB_SB_SB_EEENS5_IJNSA_ILi0EEEST_ST_EEEEENS5_IJNS4_10UnderscoreESW_SW_EEEEENS4_23SM90_TMA_LOAD_MULTICASTENS4_14ComposedLayoutINS4_7SwizzleILi2ELi4ELi3EEENS4_18smem_ptr_flag_bitsILi8EEENSR_INS5_IJNSA_ILi8EEESG_EEENS5_IJSG_SB_EEEEEEEvNS4_8identityENS4_13SM90_TMA_LOADES19_vS1A_EENS_8epilogue10collective18CollectiveEpilogueINS1D_23Sm100TmaWarpSpecializedILi1ELi1ELi64ELb0ELb0EEEJSH_NS5_IJNSR_ISF_SB_EENSR_ISG_SB_EEEEEaSI_aSI_NS1D_6fusion15FusionCallbacksIS1H_NS1L_17LinearCombinationIaiaiLNS_15FloatRoundStyleE2EEESH_S1K_JEEENS4_5SM1004TMEM4LOAD26SM100_TMEM_LOAD_32dp32b64xES1B_S19_NS4_39AutoVectorizingCopyWithAssumedAlignmentILi128EEENS4_14SM90_TMA_STOREES19_S1W_S1W_EEEvvEEEEvNT_6ParamsE:
	.zero		2944


//--------------------- SYMBOLS --------------------------

	.type		.nv.reservedSmem.offset0,@object
	.size		.nv.reservedSmem.offset0,0x4
	.type		.nv.reservedSmem.cap,@object
	.size		.nv.reservedSmem.cap,0x4
	.type		__assertfail,@function
